	.headerflags	@"EF_CUDA_TEXMODE_UNIFIED EF_CUDA_64BIT_ADDRESS EF_CUDA_ACCELERATORS EF_CUDA_SM90 EF_CUDA_VIRTUAL_SM(EF_CUDA_SM90)"
	.elftype	@"ET_EXEC"


//--------------------- .nv.info                  --------------------------
	.section	.nv.info,"",@"SHT_CUDA_INFO"
	.align	4


	//----- nvinfo : EIATTR_REGCOUNT
	.align		4
        /*0000*/ 	.byte	0x04, 0x2f
        /*0002*/ 	.short	(.L_3 - .L_2)
	.align		4
.L_2:
        /*0004*/ 	.word	index@(triton_poi_fused__native_batch_norm_legit_no_training_relu_6)
        /*0008*/ 	.word	0x00000028


	//----- nvinfo : EIATTR_MIN_STACK_SIZE
	.align		4
.L_3:
        /*000c*/ 	.byte	0x04, 0x12
        /*000e*/ 	.short	(.L_5 - .L_4)
	.align		4
.L_4:
        /*0010*/ 	.word	index@(triton_poi_fused__native_batch_norm_legit_no_training_relu_6)
        /*0014*/ 	.word	0x00000000


	//----- nvinfo : EIATTR_FRAME_SIZE
	.align		4
.L_5:
        /*0018*/ 	.byte	0x04, 0x11
        /*001a*/ 	.short	(.L_7 - .L_6)
	.align		4
.L_6:
        /*001c*/ 	.word	index@(triton_poi_fused__native_batch_norm_legit_no_training_relu_6)
        /*0020*/ 	.word	0x00000000


	//----- nvinfo : EIATTR_MIN_STACK_SIZE
	.align		4
.L_7:
        /*0024*/ 	.byte	0x04, 0x12
        /*0026*/ 	.short	(.L_9 - .L_8)
	.align		4
.L_8:
        /*0028*/ 	.word	index@(triton_poi_fused__native_batch_norm_legit_no_training_relu_6)
        /*002c*/ 	.word	0x00000000
.L_9:


//--------------------- .nv.info.triton_poi_fused__native_batch_norm_legit_no_training_relu_6 --------------------------
	.section	.nv.info.triton_poi_fused__native_batch_norm_legit_no_training_relu_6,"",@"SHT_CUDA_INFO"
	.sectionflags	@""
	.align	4


	//----- nvinfo : EIATTR_CUDA_API_VERSION
	.align		4
        /*0000*/ 	.byte	0x04, 0x37
        /*0002*/ 	.short	(.L_11 - .L_10)
.L_10:
        /*0004*/ 	.word	0x0000007c


	//----- nvinfo : EIATTR_KPARAM_INFO
	.align		4
.L_11:
        /*0008*/ 	.byte	0x04, 0x17
        /*000a*/ 	.short	(.L_13 - .L_12)
.L_12:
        /*000c*/ 	.word	0x00000000
        /*0010*/ 	.short	0x0007
        /*0012*/ 	.short	0x0034
        /*0014*/ 	.byte	0x00, 0xf0, 0x11, 0x00


	//----- nvinfo : EIATTR_KPARAM_INFO
	.align		4
.L_13:
        /*0018*/ 	.byte	0x04, 0x17
        /*001a*/ 	.short	(.L_15 - .L_14)
.L_14:
        /*001c*/ 	.word	0x00000000
        /*0020*/ 	.short	0x0006
        /*0022*/ 	.short	0x0030
        /*0024*/ 	.byte	0x00, 0xf0, 0x11, 0x00


	//----- nvinfo : EIATTR_KPARAM_INFO
	.align		4
.L_15:
        /*0028*/ 	.byte	0x04, 0x17
        /*002a*/ 	.short	(.L_17 - .L_16)
.L_16:
        /*002c*/ 	.word	0x00000000
        /*0030*/ 	.short	0x0005
        /*0032*/ 	.short	0x0028
        /*0034*/ 	.byte	0x00, 0xf4, 0x21, 0x00


	//----- nvinfo : EIATTR_KPARAM_INFO
	.align		4
.L_17:
        /*0038*/ 	.byte	0x04, 0x17
        /*003a*/ 	.short	(.L_19 - .L_18)
.L_18:
        /*003c*/ 	.word	0x00000000
        /*0040*/ 	.short	0x0004
        /*0042*/ 	.short	0x0020
        /*0044*/ 	.byte	0x00, 0xf4, 0x21, 0x00


	//----- nvinfo : EIATTR_KPARAM_INFO
	.align		4
.L_19:
        /*0048*/ 	.byte	0x04, 0x17
        /*004a*/ 	.short	(.L_21 - .L_20)
.L_20:
        /*004c*/ 	.word	0x00000000
        /*0050*/ 	.short	0x0003
        /*0052*/ 	.short	0x0018
        /*0054*/ 	.byte	0x00, 0xf4, 0x21, 0x00


	//----- nvinfo : EIATTR_KPARAM_INFO
	.align		4
.L_21:
        /*0058*/ 	.byte	0x04, 0x17
        /*005a*/ 	.short	(.L_23 - .L_22)
.L_22:
        /*005c*/ 	.word	0x00000000
        /*0060*/ 	.short	0x0002
        /*0062*/ 	.short	0x0010
        /*0064*/ 	.byte	0x00, 0xf4, 0x21, 0x00


	//----- nvinfo : EIATTR_KPARAM_INFO
	.align		4
.L_23:
        /*0068*/ 	.byte	0x04, 0x17
        /*006a*/ 	.short	(.L_25 - .L_24)
.L_24:
        /*006c*/ 	.word	0x00000000
        /*0070*/ 	.short	0x0001
        /*0072*/ 	.short	0x0008
        /*0074*/ 	.byte	0x00, 0xf4, 0x21, 0x00


	//----- nvinfo : EIATTR_KPARAM_INFO
	.align		4
.L_25:
        /*0078*/ 	.byte	0x04, 0x17
        /*007a*/ 	.short	(.L_27 - .L_26)
.L_26:
        /*007c*/ 	.word	0x00000000
        /*0080*/ 	.short	0x0000
        /*0082*/ 	.short	0x0000
        /*0084*/ 	.byte	0x00, 0xf4, 0x21, 0x00


	//----- nvinfo : EIATTR_SPARSE_MMA_MASK
	.align		4
.L_27:
        /*0088*/ 	.byte	0x03, 0x50
        /*008a*/ 	.short	0x0000


	//----- nvinfo : EIATTR_MAXREG_COUNT
	.align		4
        /*008c*/ 	.byte	0x03, 0x1b
        /*008e*/ 	.short	0x00ff


	//----- nvinfo : EIATTR_EXIT_INSTR_OFFSETS
	.align		4
        /*0090*/ 	.byte	0x04, 0x1c
        /*0092*/ 	.short	(.L_29 - .L_28)


	//   ....[0]....
.L_28:
        /*0094*/ 	.word	0x00001de0


	//   ....[1]....
        /*0098*/ 	.word	0x00001e80


	//----- nvinfo : EIATTR_REQNTID
	.align		4
.L_29:
        /*009c*/ 	.byte	0x04, 0x10
        /*009e*/ 	.short	(.L_31 - .L_30)
.L_30:
        /*00a0*/ 	.word	0x00000100
        /*00a4*/ 	.word	0x00000001
        /*00a8*/ 	.word	0x00000001


	//----- nvinfo : EIATTR_CBANK_PARAM_SIZE
	.align		4
.L_31:
        /*00ac*/ 	.byte	0x03, 0x19
        /*00ae*/ 	.short	0x0038


	//----- nvinfo : EIATTR_PARAM_CBANK
	.align		4
        /*00b0*/ 	.byte	0x04, 0x0a
        /*00b2*/ 	.short	(.L_33 - .L_32)
	.align		4
.L_32:
        /*00b4*/ 	.word	index@(.nv.constant0.triton_poi_fused__native_batch_norm_legit_no_training_relu_6)
        /*00b8*/ 	.short	0x0210
        /*00ba*/ 	.short	0x0038


	//----- nvinfo : EIATTR_SW_WAR
	.align		4
.L_33:
        /*00bc*/ 	.byte	0x04, 0x36
        /*00be*/ 	.short	(.L_35 - .L_34)
.L_34:
        /*00c0*/ 	.word	0x00000008
.L_35:


//--------------------- .nv.callgraph             --------------------------
	.section	.nv.callgraph,"",@"SHT_CUDA_CALLGRAPH"
	.align	4
	.sectionentsize	8
	.align		4
        /*0000*/ 	.word	0x00000000
	.align		4
        /*0004*/ 	.word	0xffffffff
	.align		4
        /*0008*/ 	.word	0x00000000
	.align		4
        /*000c*/ 	.word	0xfffffffe
	.align		4
        /*0010*/ 	.word	0x00000000
	.align		4
        /*0014*/ 	.word	0xfffffffd
	.align		4
        /*0018*/ 	.word	0x00000000
	.align		4
        /*001c*/ 	.word	0xfffffffc


//--------------------- .nv.constant4             --------------------------
	.section	.nv.constant4,"a",@progbits
	.align	8
	.align		8
.nv.constant4:
        /*0000*/ 	.dword	_$_str
	.align		8
        /*0008*/ 	.dword	_$_str_$_2


//--------------------- .text.triton_poi_fused__native_batch_norm_legit_no_training_relu_6 --------------------------
	.section	.text.triton_poi_fused__native_batch_norm_legit_no_training_relu_6,"ax",@progbits
	.sectionflags	@"SHF_BARRIERS=1"
	.align	128
        .global         triton_poi_fused__native_batch_norm_legit_no_training_relu_6
        .type           triton_poi_fused__native_batch_norm_legit_no_training_relu_6,@function
        .size           triton_poi_fused__native_batch_norm_legit_no_training_relu_6,(.L_x_1 - triton_poi_fused__native_batch_norm_legit_no_training_relu_6)
        .other          triton_poi_fused__native_batch_norm_legit_no_training_relu_6,@"STO_CUDA_ENTRY STV_DEFAULT"
triton_poi_fused__native_batch_norm_legit_no_training_relu_6:
.text.triton_poi_fused__native_batch_norm_legit_no_training_relu_6:
[----:B------:R-:W0:Y:S01]  /*0000*/  LDC R1, c[0x0][0x28] ;  /* 0x00000a00ff017b82 */ /* 0x000e220000000800 */
[----:B------:R-:W1:Y:S01]  /*0010*/  S2R R28, SR_CTAID.Y ;  /* 0x00000000001c7919 */ /* 0x000e620000002600 */
[----:B------:R-:W-:Y:S01]  /*0020*/  ULDC.64 UR6, c[0x0][0x208] ;  /* 0x0000820000067ab9 */ /* 0x000fe20000000a00 */
[----:B------:R-:W-:Y:S02]  /*0030*/  CS2R R8, SRZ ;  /* 0x0000000000087805 */ /* 0x000fe4000001ff00 */
[----:B------:R-:W-:Y:S01]  /*0040*/  CS2R R10, SRZ ;  /* 0x00000000000a7805 */ /* 0x000fe2000001ff00 */
[----:B------:R-:W2:Y:S01]  /*0050*/  S2R R24, SR_TID.X ;  /* 0x0000000000187919 */ /* 0x000ea20000002100 */
[----:B------:R-:W-:Y:S02]  /*0060*/  CS2R R20, SRZ ;  /* 0x0000000000147805 */ /* 0x000fe4000001ff00 */
[----:B------:R-:W-:Y:S01]  /*0070*/  CS2R R22, SRZ ;  /* 0x0000000000167805 */ /* 0x000fe2000001ff00 */
[----:B------:R-:W3:Y:S01]  /*0080*/  S2R R25, SR_CTAID.X ;  /* 0x0000000000197919 */ /* 0x000ee20000002500 */
[----:B-1----:R-:W-:-:S02]  /*0090*/  IMAD.SHL.U32 R28, R28, 0x40, RZ ;  /* 0x000000401c1c7824 */ /* 0x002fc400078e00ff */
[----:B--2---:R-:W-:Y:S01]  /*00a0*/  IMAD.SHL.U32 R3, R24, 0x4, RZ ;  /* 0x0000000418037824 */ /* 0x004fe200078e00ff */
[----:B------:R-:W-:Y:S01]  /*00b0*/  SHF.R.U32.HI R0, RZ, 0x4, R24 ;  /* 0x00000004ff007819 */ /* 0x000fe20000011618 */
[----:B---3--:R-:W-:-:S03]  /*00c0*/  IMAD.SHL.U32 R25, R25, 0x40, RZ ;  /* 0x0000004019197824 */ /* 0x008fc600078e00ff */
[----:B------:R-:W-:Y:S02]  /*00d0*/  LOP3.LUT R3, R28, 0x3c, R3, 0xf8, !PT ;  /* 0x0000003c1c037812 */ /* 0x000fe400078ef803 */
[----:B------:R-:W-:Y:S02]  /*00e0*/  SGXT.U32 R0, R0, 0x4 ;  /* 0x000000040000781a */ /* 0x000fe40000000000 */
[C---:B------:R-:W-:Y:S01]  /*00f0*/  ISETP.GE.AND P0, PT, R3.reuse, 0x600, PT ;  /* 0x000006000300780c */ /* 0x040fe20003f06270 */
[----:B------:R-:W-:Y:S01]  /*0100*/  IMAD.HI R2, R3, 0x2aaaaaab, RZ ;  /* 0x2aaaaaab03027827 */ /* 0x000fe200078e02ff */
[----:B------:R-:W-:Y:S02]  /*0110*/  LOP3.LUT R6, R25, 0x10, R0, 0xfe, !PT ;  /* 0x0000001019067812 */ /* 0x000fe400078efe00 */
[----:B------:R-:W-:Y:S02]  /*0120*/  LOP3.LUT R7, R25, 0x30, R0, 0xfe, !PT ;  /* 0x0000003019077812 */ /* 0x000fe400078efe00 */
[----:B------:R-:W-:-:S02]  /*0130*/  SHF.R.U32.HI R5, RZ, 0x1f, R2 ;  /* 0x0000001fff057819 */ /* 0x000fc40000011602 */
[----:B------:R-:W-:Y:S02]  /*0140*/  ISETP.LT.AND P2, PT, R6, 0x3c1, !P0 ;  /* 0x000003c10600780c */ /* 0x000fe40004741270 */
[----:B------:R-:W-:Y:S02]  /*0150*/  LEA.HI.SX32 R2, R2, R5, 0x1a ;  /* 0x0000000502027211 */ /* 0x000fe400078fd2ff */
[----:B------:R-:W-:Y:S01]  /*0160*/  LOP3.LUT R6, R25, 0x20, R0, 0xfe, !PT ;  /* 0x0000002019067812 */ /* 0x000fe200078efe00 */
[----:B------:R-:W1:Y:S01]  /*0170*/  LDC.64 R4, c[0x0][0x210] ;  /* 0x00008400ff047b82 */ /* 0x000e620000000a00 */
[----:B------:R-:W-:Y:S01]  /*0180*/  LOP3.LUT R0, R25, R0, RZ, 0xfc, !PT ;  /* 0x0000000019007212 */ /* 0x000fe200078efcff */
[----:B------:R-:W-:Y:S01]  /*0190*/  IMAD R29, R2, -0x180, R3 ;  /* 0xfffffe80021d7824 */ /* 0x000fe200078e0203 */
[----:B------:R-:W-:Y:S02]  /*01a0*/  ISETP.LT.AND P3, PT, R6, 0x3c1, !P0 ;  /* 0x000003c10600780c */ /* 0x000fe40004761270 */
[----:B------:R-:W-:Y:S01]  /*01b0*/  ISETP.LT.AND P1, PT, R0, 0x3c1, !P0 ;  /* 0x000003c10000780c */ /* 0x000fe20004721270 */
[----:B------:R-:W-:Y:S01]  /*01c0*/  IMAD R3, R2, 0x5a180, R29 ;  /* 0x0005a18002037824 */ /* 0x000fe200078e021d */
[----:B------:R-:W-:-:S03]  /*01d0*/  ISETP.LT.AND P4, PT, R7, 0x3c1, !P0 ;  /* 0x000003c10700780c */ /* 0x000fc60004781270 */
[----:B------:R-:W-:Y:S02]  /*01e0*/  IMAD R17, R0, 0x180, R3 ;  /* 0x0000018000117824 */ /* 0x000fe400078e0203 */
[----:B------:R-:W2:Y:S02]  /*01f0*/  LDC.64 R2, c[0x0][0x218] ;  /* 0x00008600ff027b82 */ /* 0x000ea40000000a00 */
[C---:B------:R-:W-:Y:S02]  /*0200*/  VIADD R19, R17.reuse, 0x1800 ;  /* 0x0000180011137836 */ /* 0x040fe40000000000 */
[C---:B------:R-:W-:Y:S02]  /*0210*/  VIADD R27, R17.reuse, 0x3000 ;  /* 0x00003000111b7836 */ /* 0x040fe40000000000 */
[----:B------:R-:W-:Y:S01]  /*0220*/  VIADD R31, R17, 0x4800 ;  /* 0x00004800111f7836 */ /* 0x000fe20000000000 */
[----:B------:R-:W-:Y:S02]  /*0230*/  LOP3.LUT R0, R25, 0x3f, R24, 0xf8, !PT ;  /* 0x0000003f19007812 */ /* 0x000fe400078ef818 */
[----:B------:R-:W-:-:S02]  /*0240*/  SHF.R.U32.HI R25, RZ, 0x6, R24 ;  /* 0x00000006ff197819 */ /* 0x000fc40000011618 */
[----:B------:R-:W-:Y:S01]  /*0250*/  CS2R R6, SRZ ;  /* 0x0000000000067805 */ /* 0x000fe2000001ff00 */
[----:B-1----:R-:W-:-:S04]  /*0260*/  IMAD.WIDE R16, R17, 0x4, R4 ;  /* 0x0000000411107825 */ /* 0x002fc800078e0204 */
[----:B--2---:R-:W-:Y:S01]  /*0270*/  IMAD.WIDE R32, R29, 0x4, R2 ;  /* 0x000000041d207825 */ /* 0x004fe200078e0202 */
[----:B------:R-:W-:Y:S01]  /*0280*/  SGXT.U32 R25, R25, 0x2 ;  /* 0x000000021919781a */ /* 0x000fe20000000000 */
[----:B------:R-:W1:Y:S01]  /*0290*/  LDC.64 R2, c[0x0][0x220] ;  /* 0x00008800ff027b82 */ /* 0x000e620000000a00 */
[----:B------:R-:W2:Y:S01]  /*02a0*/  @P1 LDG.E.EL.128 R8, desc[UR6][R16.64] ;  /* 0x0000000610081981 */ /* 0x000ea2000c2e1d00 */
[----:B------:R-:W-:-:S04]  /*02b0*/  IMAD.WIDE R18, R19, 0x4, R4 ;  /* 0x0000000413127825 */ /* 0x000fc800078e0204 */
[----:B------:R-:W-:-:S04]  /*02c0*/  IMAD.WIDE R26, R27, 0x4, R4 ;  /* 0x000000041b1a7825 */ /* 0x000fc800078e0204 */
[----:B------:R-:W-:Y:S01]  /*02d0*/  IMAD.WIDE R30, R31, 0x4, R4 ;  /* 0x000000041f1e7825 */ /* 0x000fe200078e0204 */
[----:B------:R-:W-:Y:S02]  /*02e0*/  CS2R R4, SRZ ;  /* 0x0000000000047805 */ /* 0x000fe4000001ff00 */
[----:B------:R-:W-:Y:S02]  /*02f0*/  LOP3.LUT R28, R25, R28, RZ, 0xfc, !PT ;  /* 0x0000001c191c7212 */ /* 0x000fe400078efcff */
[----:B------:R-:W-:Y:S01]  /*0300*/  CS2R R24, SRZ ;  /* 0x0000000000187805 */ /* 0x000fe2000001ff00 */
[----:B------:R-:W3:Y:S04]  /*0310*/  @P2 LDG.E.EL.128 R20, desc[UR6][R18.64] ;  /* 0x0000000612142981 */ /* 0x000ee8000c2e1d00 */
[----:B------:R4:W5:Y:S01]  /*0320*/  @P3 LDG.E.EL.128 R4, desc[UR6][R26.64] ;  /* 0x000000061a043981 */ /* 0x000962000c2e1d00 */
[----:B-1----:R-:W-:Y:S01]  /*0330*/  IMAD.WIDE R2, R29, 0x4, R2 ;  /* 0x000000041d027825 */ /* 0x002fe200078e0202 */
[----:B0---4-:R-:W-:-:S02]  /*0340*/  CS2R R26, SRZ ;  /* 0x00000000001a7805 */ /* 0x011fc4000001ff00 */
[----:B------:R-:W-:Y:S02]  /*0350*/  CS2R R12, SRZ ;  /* 0x00000000000c7805 */ /* 0x000fe4000001ff00 */
[----:B------:R-:W-:Y:S02]  /*0360*/  CS2R R14, SRZ ;  /* 0x00000000000e7805 */ /* 0x000fe4000001ff00 */
[----:B------:R-:W-:Y:S02]  /*0370*/  CS2R R16, SRZ ;  /* 0x0000000000107805 */ /* 0x000fe4000001ff00 */
[----:B------:R-:W-:Y:S01]  /*0380*/  CS2R R18, SRZ ;  /* 0x0000000000127805 */ /* 0x000fe2000001ff00 */
[----:B------:R0:W4:Y:S04]  /*0390*/  @!P0 LDG.E.EL.128 R24, desc[UR6][R2.64] ;  /* 0x0000000602188981 */ /* 0x000128000c2e1d00 */
[----:B------:R-:W2:Y:S04]  /*03a0*/  @P4 LDG.E.EL.128 R12, desc[UR6][R30.64] ;  /* 0x000000061e0c4981 */ /* 0x000ea8000c2e1d00 */
[----:B------:R-:W2:Y:S01]  /*03b0*/  @!P0 LDG.E.EL.128 R16, desc[UR6][R32.64] ;  /* 0x0000000620108981 */ /* 0x000ea2000c2e1d00 */
[----:B0-----:R-:W-:-:S02]  /*03c0*/  IMAD.MOV.U32 R2, RZ, RZ, 0x3e800000 ;  /* 0x3e800000ff027424 */ /* 0x001fc400078e00ff */
[----:B----4-:R-:W-:Y:S01]  /*03d0*/  FADD R24, R24, 9.9999997473787516356e-06 ;  /* 0x3727c5ac18187421 */ /* 0x010fe20000000000 */
[----:B------:R-:W-:-:S05]  /*03e0*/  FADD R27, R27, 9.9999997473787516356e-06 ;  /* 0x3727c5ac1b1b7421 */ /* 0x000fca0000000000 */
[----:B------:R-:W0:Y:S01]  /*03f0*/  MUFU.SQRT R24, R24 ;  /* 0x0000001800187308 */ /* 0x000e220000002000 */
[C---:B--2---:R-:W-:Y:S01]  /*0400*/  FADD R8, -R16.reuse, R8 ;  /* 0x0000000810087221 */ /* 0x044fe20000000100 */
[C---:B---3--:R-:W-:Y:S01]  /*0410*/  FADD R20, -R16.reuse, R20 ;  /* 0x0000001410147221 */ /* 0x048fe20000000100 */
[C---:B-----5:R-:W-:Y:S01]  /*0420*/  FADD R4, -R16.reuse, R4 ;  /* 0x0000000410047221 */ /* 0x060fe20000000100 */
[----:B------:R-:W-:Y:S01]  /*0430*/  FADD R12, -R16, R12 ;  /* 0x0000000c100c7221 */ /* 0x000fe20000000100 */
[C---:B------:R-:W-:Y:S01]  /*0440*/  FADD R10, -R18.reuse, R10 ;  /* 0x0000000a120a7221 */ /* 0x040fe20000000100 */
[C---:B------:R-:W-:Y:S01]  /*0450*/  FADD R16, -R18.reuse, R22 ;  /* 0x0000001612107221 */ /* 0x040fe20000000100 */
[C---:B------:R-:W-:Y:S01]  /*0460*/  FADD R6, -R18.reuse, R6 ;  /* 0x0000000612067221 */ /* 0x040fe20000000100 */
[----:B------:R-:W-:Y:S02]  /*0470*/  FADD R18, -R18, R14 ;  /* 0x0000000e12127221 */ /* 0x000fe40000000100 */
[----:B------:R-:W1:Y:S01]  /*0480*/  MUFU.SQRT R14, R27 ;  /* 0x0000001b000e7308 */ /* 0x000e620000002000 */
[----:B------:R-:W-:Y:S01]  /*0490*/  FADD R26, R26, 9.9999997473787516356e-06 ;  /* 0x3727c5ac1a1a7421 */ /* 0x000fe20000000000 */
[C---:B------:R-:W-:Y:S01]  /*04a0*/  FADD R9, -R17.reuse, R9 ;  /* 0x0000000911097221 */ /* 0x040fe20000000100 */
[C---:B------:R-:W-:Y:S01]  /*04b0*/  FADD R21, -R17.reuse, R21 ;  /* 0x0000001511157221 */ /* 0x040fe20000000100 */
[C---:B------:R-:W-:Y:S01]  /*04c0*/  FADD R5, -R17.reuse, R5 ;  /* 0x0000000511057221 */ /* 0x040fe20000000100 */
[----:B------:R-:W-:Y:S01]  /*04d0*/  FADD R13, -R17, R13 ;  /* 0x0000000d110d7221 */ /* 0x000fe20000000100 */
[----:B0-----:R-:W-:-:S02]  /*04e0*/  FSETP.GT.AND P6, PT, R24, 8.50705917302346158658e+37, PT ;  /* 0x7e8000001800780b */ /* 0x001fc40003fc4000 */
[----:B------:R-:W0:Y:S01]  /*04f0*/  MUFU.SQRT R17, R26 ;  /* 0x0000001a00117308 */ /* 0x000e220000002000 */
[----:B------:R-:W-:Y:S01]  /*0500*/  FADD R25, R25, 9.9999997473787516356e-06 ;  /* 0x3727c5ac19197421 */ /* 0x000fe20000000000 */
[----:B------:R-:W-:Y:S02]  /*0510*/  FSETP.GEU.AND P1, PT, R24, 1.175494350822287508e-38, PT ;  /* 0x008000001800780b */ /* 0x000fe40003f2e000 */
[----:B-1----:R-:W-:-:S04]  /*0520*/  FSETP.GT.AND P4, PT, R14, 8.50705917302346158658e+37, PT ;  /* 0x7e8000000e00780b */ /* 0x002fc80003f84000 */
[----:B------:R-:W1:Y:S01]  /*0530*/  MUFU.SQRT R25, R25 ;  /* 0x0000001900197308 */ /* 0x000e620000002000 */
[----:B------:R-:W-:Y:S02]  /*0540*/  FSETP.GEU.AND P5, PT, R14, 1.175494350822287508e-38, PT ;  /* 0x008000000e00780b */ /* 0x000fe40003fae000 */
[----:B------:R-:W-:Y:S01]  /*0550*/  FSEL R30, R2, 1, P6 ;  /* 0x3f800000021e7808 */ /* 0x000fe20003000000 */
[----:B------:R-:W-:Y:S01]  /*0560*/  @P6 FMUL R24, R24, 0.25 ;  /* 0x3e80000018186820 */ /* 0x000fe20000400000 */
[----:B0-----:R-:W-:-:S03]  /*0570*/  FSETP.GT.AND P6, PT, R17, 8.50705917302346158658e+37, PT ;  /* 0x7e8000001100780b */ /* 0x001fc60003fc4000 */
[----:B------:R-:W-:Y:S01]  /*0580*/  @!P1 FMUL R24, R24, 16777216 ;  /* 0x4b80000018189820 */ /* 0x000fe20000400000 */
[----:B------:R-:W-:Y:S01]  /*0590*/  @!P1 FMUL R30, R30, 16777216 ;  /* 0x4b8000001e1e9820 */ /* 0x000fe20000400000 */
[----:B------:R-:W-:Y:S01]  /*05a0*/  FSETP.GEU.AND P1, PT, R17, 1.175494350822287508e-38, PT ;  /* 0x008000001100780b */ /* 0x000fe20003f2e000 */
[----:B------:R-:W-:Y:S01]  /*05b0*/  @P4 FMUL R14, R14, 0.25 ;  /* 0x3e8000000e0e4820 */ /* 0x000fe20000400000 */
[----:B-1----:R-:W-:-:S03]  /*05c0*/  FSETP.GT.AND P2, PT, R25, 8.50705917302346158658e+37, PT ;  /* 0x7e8000001900780b */ /* 0x002fc60003f44000 */
[----:B------:R-:W-:Y:S01]  /*05d0*/  @!P5 FMUL R14, R14, 16777216 ;  /* 0x4b8000000e0ed820 */ /* 0x000fe20000400000 */
[----:B------:R-:W-:Y:S02]  /*05e0*/  FSETP.GEU.AND P3, PT, R25, 1.175494350822287508e-38, PT ;  /* 0x008000001900780b */ /* 0x000fe40003f6e000 */
[----:B------:R-:W-:-:S03]  /*05f0*/  @P6 FMUL R17, R17, 0.25 ;  /* 0x3e80000011116820 */ /* 0x000fc60000400000 */
[----:B------:R-:W0:Y:S01]  /*0600*/  MUFU.RCP R14, R14 ;  /* 0x0000000e000e7308 */ /* 0x000e220000001000 */
[C---:B------:R-:W-:Y:S01]  /*0610*/  FADD R11, -R19.reuse, R11 ;  /* 0x0000000b130b7221 */ /* 0x040fe20000000100 */
[C---:B------:R-:W-:Y:S01]  /*0620*/  FADD R22, -R19.reuse, R23 ;  /* 0x0000001713167221 */ /* 0x040fe20000000100 */
[----:B------:R-:W-:Y:S01]  /*0630*/  FADD R7, -R19, R7 ;  /* 0x0000000713077221 */ /* 0x000fe20000000100 */
[----:B------:R-:W-:Y:S01]  /*0640*/  @!P1 FMUL R17, R17, 16777216 ;  /* 0x4b80000011119820 */ /* 0x000fe20000400000 */
[----:B------:R-:W-:Y:S01]  /*0650*/  FADD R19, -R19, R15 ;  /* 0x0000000f13137221 */ /* 0x000fe20000000100 */
[----:B------:R-:W-:Y:S01]  /*0660*/  FSEL R15, R2, 1, P4 ;  /* 0x3f800000020f7808 */ /* 0x000fe20002000000 */
[----:B------:R-:W-:-:S03]  /*0670*/  @P2 FMUL R25, R25, 0.25 ;  /* 0x3e80000019192820 */ /* 0x000fc60000400000 */
[----:B------:R-:W1:Y:S01]  /*0680*/  MUFU.RCP R17, R17 ;  /* 0x0000001100117308 */ /* 0x000e620000001000 */
[----:B------:R-:W-:Y:S01]  /*0690*/  @!P5 FMUL R15, R15, 16777216 ;  /* 0x4b8000000f0fd820 */ /* 0x000fe20000400000 */
[----:B------:R-:W-:-:S03]  /*06a0*/  @!P3 FMUL R25, R25, 16777216 ;  /* 0x4b8000001919b820 */ /* 0x000fc60000400000 */
[----:B0-----:R-:W-:Y:S01]  /*06b0*/  FMUL R26, R14, R15 ;  /* 0x0000000f0e1a7220 */ /* 0x001fe20000400000 */
[C---:B------:R-:W-:Y:S02]  /*06c0*/  FSEL R14, R2.reuse, 1, P6 ;  /* 0x3f800000020e7808 */ /* 0x040fe40003000000 */
[----:B------:R1:W0:Y:S01]  /*06d0*/  MUFU.RCP R34, R25 ;  /* 0x0000001900227308 */ /* 0x0002220000001000 */
[----:B------:R-:W-:Y:S02]  /*06e0*/  FSEL R3, R2, 1, P2 ;  /* 0x3f80000002037808 */ /* 0x000fe40001000000 */
[----:B------:R-:W-:-:S03]  /*06f0*/  @!P1 FMUL R14, R14, 16777216 ;  /* 0x4b8000000e0e9820 */ /* 0x000fc60000400000 */
[----:B------:R-:W-:Y:S01]  /*0700*/  @!P3 FMUL R3, R3, 16777216 ;  /* 0x4b8000000303b820 */ /* 0x000fe20000400000 */
[----:B-1----:R-:W-:Y:S01]  /*0710*/  FMUL R25, R17, R14 ;  /* 0x0000000e11197220 */ /* 0x002fe20000400000 */
[----:B------:R1:W2:Y:S03]  /*0720*/  MUFU.RCP R27, R24 ;  /* 0x00000018001b7308 */ /* 0x0002a60000001000 */
[----:B------:R-:W-:Y:S01]  /*0730*/  FMUL R15, R25, R6 ;  /* 0x00000006190f7220 */ /* 0x000fe20000400000 */
[----:B0-----:R-:W-:Y:S02]  /*0740*/  FMUL R34, R34, R3 ;  /* 0x0000000322227220 */ /* 0x001fe40000400000 */
[----:B------:R-:W0:Y:S01]  /*0750*/  LDC.64 R2, c[0x0][0x228] ;  /* 0x00008a00ff027b82 */ /* 0x000e220000000a00 */
[----:B-1----:R-:W-:-:S07]  /*0760*/  FMUL R24, R26, R7 ;  /* 0x000000071a187220 */ /* 0x002fce0000400000 */
[----:B------:R-:W1:Y:S01]  /*0770*/  LDC.64 R6, c[0x0][0x230] ;  /* 0x00008c00ff067b82 */ /* 0x000e620000000a00 */
[C---:B------:R-:W-:Y:S01]  /*0780*/  FMUL R14, R26.reuse, R19 ;  /* 0x000000131a0e7220 */ /* 0x040fe20000400000 */
[C---:B------:R-:W-:Y:S01]  /*0790*/  FMUL R22, R26.reuse, R22 ;  /* 0x000000161a167220 */ /* 0x040fe20000400000 */
[----:B--2---:R-:W-:Y:S01]  /*07a0*/  FMUL R27, R27, R30 ;  /* 0x0000001e1b1b7220 */ /* 0x004fe20000400000 */
[----:B------:R-:W-:Y:S01]  /*07b0*/  FMUL R26, R26, R11 ;  /* 0x0000000b1a1a7220 */ /* 0x000fe20000400000 */
[C---:B------:R-:W-:Y:S01]  /*07c0*/  FMUL R23, R25.reuse, R18 ;  /* 0x0000001219177220 */ /* 0x040fe20000400000 */
[C---:B------:R-:W-:Y:S01]  /*07d0*/  FMUL R11, R25.reuse, R16 ;  /* 0x00000010190b7220 */ /* 0x040fe20000400000 */
[----:B------:R-:W-:Y:S01]  /*07e0*/  FMUL R25, R25, R10 ;  /* 0x0000000a19197220 */ /* 0x000fe20000400000 */
[C---:B------:R-:W-:Y:S01]  /*07f0*/  FMUL R10, R34.reuse, R13 ;  /* 0x0000000d220a7220 */ /* 0x040fe20000400000 */
[C---:B------:R-:W-:Y:S01]  /*0800*/  FMUL R30, R34.reuse, R5 ;  /* 0x00000005221e7220 */ /* 0x040fe20000400000 */
[C---:B------:R-:W-:Y:S01]  /*0810*/  FMUL R32, R34.reuse, R21 ;  /* 0x0000001522207220 */ /* 0x040fe20000400000 */
[----:B------:R-:W-:Y:S01]  /*0820*/  FMUL R34, R34, R9 ;  /* 0x0000000922227220 */ /* 0x000fe20000400000 */
[C---:B------:R-:W-:Y:S01]  /*0830*/  FMUL R13, R27.reuse, R8 ;  /* 0x000000081b0d7220 */ /* 0x040fe20000400000 */
[----:B------:R-:W-:Y:S01]  /*0840*/  FMUL R31, R27, R4 ;  /* 0x000000041b1f7220 */ /* 0x000fe20000400000 */
[----:B------:R-:W-:-:S02]  /*0850*/  CS2R R16, SRZ ;  /* 0x0000000000107805 */ /* 0x000fc4000001ff00 */
[----:B------:R-:W-:Y:S02]  /*0860*/  CS2R R18, SRZ ;  /* 0x0000000000127805 */ /* 0x000fe4000001ff00 */
[----:B------:R-:W-:Y:S01]  /*0870*/  CS2R R4, SRZ ;  /* 0x0000000000047805 */ /* 0x000fe2000001ff00 */
[----:B0-----:R-:W-:-:S05]  /*0880*/  IMAD.WIDE R2, R29, 0x4, R2 ;  /* 0x000000041d027825 */ /* 0x001fca00078e0202 */
[----:B------:R0:W2:Y:S01]  /*0890*/  @!P0 LDG.E.EL.128 R16, desc[UR6][R2.64] ;  /* 0x0000000602108981 */ /* 0x0000a2000c2e1d00 */
[----:B-1----:R-:W-:Y:S01]  /*08a0*/  IMAD.WIDE R8, R29, 0x4, R6 ;  /* 0x000000041d087825 */ /* 0x002fe200078e0206 */
[----:B------:R-:W-:-:S06]  /*08b0*/  CS2R R6, SRZ ;  /* 0x0000000000067805 */ /* 0x000fcc000001ff00 */
[----:B------:R-:W2:Y:S01]  /*08c0*/  @!P0 LDG.E.EL.128 R4, desc[UR6][R8.64] ;  /* 0x0000000608048981 */ /* 0x000ea2000c2e1d00 */
[----:B0-----:R-:W0:Y:S01]  /*08d0*/  S2R R3, SR_TID.X ;  /* 0x0000000000037919 */ /* 0x001e220000002100 */
[----:B------:R-:W1:Y:S01]  /*08e0*/  S2UR UR5, SR_CgaCtaId ;  /* 0x00000000000579c3 */ /* 0x000e620000008800 */
[C---:B------:R-:W-:Y:S01]  /*08f0*/  FMUL R33, R27.reuse, R20 ;  /* 0x000000141b217220 */ /* 0x040fe20000400000 */
[----:B------:R-:W-:Y:S01]  /*0900*/  FMUL R21, R27, R12 ;  /* 0x0000000c1b157220 */ /* 0x000fe20000400000 */
[----:B------:R-:W-:Y:S02]  /*0910*/  UMOV UR4, 0x400 ;  /* 0x0000040000047882 */ /* 0x000fe40000000000 */
[----:B-1----:R-:W-:Y:S01]  /*0920*/  UPRMT UR4, UR5, 0x654, UR4 ;  /* 0x0000065405047896 */ /* 0x002fe20008000004 */
[----:B------:R-:W-:-:S04]  /*0930*/  ISETP.GE.AND P0, PT, R0, 0x3c1, PT ;  /* 0x000003c10000780c */ /* 0x000fc80003f06270 */
[----:B------:R-:W-:Y:S01]  /*0940*/  ISETP.LT.AND P6, PT, R28, 0x600, !P0 ;  /* 0x000006001c00780c */ /* 0x000fe200047c1270 */
[-CC-:B--2---:R-:W-:Y:S01]  /*0950*/  FFMA R13, R13, R16.reuse, R4.reuse ;  /* 0x000000100d0d7223 */ /* 0x184fe20000000004 */
[-CC-:B------:R-:W-:Y:S01]  /*0960*/  FFMA R12, R33, R16.reuse, R4.reuse ;  /* 0x00000010210c7223 */ /* 0x180fe20000000004 */
[-CC-:B------:R-:W-:Y:S01]  /*0970*/  FFMA R2, R31, R16.reuse, R4.reuse ;  /* 0x000000101f027223 */ /* 0x180fe20000000004 */
[----:B------:R-:W-:Y:S01]  /*0980*/  FFMA R4, R21, R16, R4 ;  /* 0x0000001015047223 */ /* 0x000fe20000000004 */
[-CC-:B------:R-:W-:Y:S01]  /*0990*/  FFMA R34, R34, R17.reuse, R5.reuse ;  /* 0x0000001122227223 */ /* 0x180fe20000000005 */
[-CC-:B------:R-:W-:Y:S01]  /*09a0*/  FFMA R32, R32, R17.reuse, R5.reuse ;  /* 0x0000001120207223 */ /* 0x180fe20000000005 */
[-CC-:B------:R-:W-:Y:S01]  /*09b0*/  FFMA R30, R30, R17.reuse, R5.reuse ;  /* 0x000000111e1e7223 */ /* 0x180fe20000000005 */
[----:B------:R-:W-:Y:S01]  /*09c0*/  FFMA R10, R10, R17, R5 ;  /* 0x000000110a0a7223 */ /* 0x000fe20000000005 */
[-CC-:B------:R-:W-:Y:S01]  /*09d0*/  FFMA R25, R25, R18.reuse, R6.reuse ;  /* 0x0000001219197223 */ /* 0x180fe20000000006 */
[-CC-:B------:R-:W-:Y:S01]  /*09e0*/  FFMA R11, R11, R18.reuse, R6.reuse ;  /* 0x000000120b0b7223 */ /* 0x180fe20000000006 */
[-CC-:B------:R-:W-:Y:S01]  /*09f0*/  FFMA R16, R15, R18.reuse, R6.reuse ;  /* 0x000000120f107223 */ /* 0x180fe20000000006 */
[----:B------:R-:W-:Y:S01]  /*0a00*/  FFMA R23, R23, R18, R6 ;  /* 0x0000001217177223 */ /* 0x000fe20000000006 */
[----:B0-----:R-:W-:Y:S01]  /*0a10*/  IMAD.SHL.U32 R5, R3, 0x100, RZ ;  /* 0x0000010003057824 */ /* 0x001fe200078e00ff */
[----:B------:R-:W-:-:S04]  /*0a20*/  SHF.R.U32.HI R18, RZ, 0x4, R3 ;  /* 0x00000004ff127819 */ /* 0x000fc80000011603 */
[----:B------:R-:W-:Y:S02]  /*0a30*/  SGXT.U32 R18, R18, 0x4 ;  /* 0x000000041212781a */ /* 0x000fe40000000000 */
[----:B------:R-:W-:-:S04]  /*0a40*/  LOP3.LUT R5, R5, 0xf00, RZ, 0xc0, !PT ;  /* 0x00000f0005057812 */ /* 0x000fc800078ec0ff */
[C---:B------:R-:W-:Y:S02]  /*0a50*/  LOP3.LUT R18, R5.reuse, R18, RZ, 0xfc, !PT ;  /* 0x0000001205127212 */ /* 0x040fe400078efcff */
[C---:B------:R-:W-:Y:S02]  /*0a60*/  LEA.HI R21, R5.reuse, UR4, RZ, 0x1c ;  /* 0x0000000405157c11 */ /* 0x040fe4000f8fe0ff */
[C---:B------:R-:W-:Y:S02]  /*0a70*/  LOP3.LUT R6, R5.reuse, 0x40, RZ, 0xfc, !PT ;  /* 0x0000004005067812 */ /* 0x040fe400078efcff */
[C---:B------:R-:W-:Y:S02]  /*0a80*/  LOP3.LUT R8, R5.reuse, 0x80, RZ, 0xfc, !PT ;  /* 0x0000008005087812 */ /* 0x040fe400078efcff */
[----:B------:R-:W-:Y:S02]  /*0a90*/  LOP3.LUT R9, R5, 0xc0, RZ, 0xfc, !PT ;  /* 0x000000c005097812 */ /* 0x000fe400078efcff */
[----:B------:R-:W-:Y:S01]  /*0aa0*/  LOP3.LUT R5, R28, 0x38, RZ, 0xfc, !PT ;  /* 0x000000381c057812 */ /* 0x000fe200078efcff */
[-CC-:B------:R-:W-:Y:S01]  /*0ab0*/  FFMA R26, R26, R19.reuse, R7.reuse ;  /* 0x000000131a1a7223 */ /* 0x180fe20000000007 */
[-CC-:B------:R-:W-:Y:S01]  /*0ac0*/  FFMA R22, R22, R19.reuse, R7.reuse ;  /* 0x0000001316167223 */ /* 0x180fe20000000007 */
[-CC-:B------:R-:W-:Y:S01]  /*0ad0*/  FFMA R20, R24, R19.reuse, R7.reuse ;  /* 0x0000001318147223 */ /* 0x180fe20000000007 */
[----:B------:R-:W-:Y:S01]  /*0ae0*/  FFMA R14, R14, R19, R7 ;  /* 0x000000130e0e7223 */ /* 0x000fe20000000007 */
[----:B------:R-:W-:Y:S01]  /*0af0*/  LEA.HI R7, R6, UR4, RZ, 0x1c ;  /* 0x0000000406077c11 */ /* 0x000fe2000f8fe0ff */
[----:B------:R-:W-:-:S04]  /*0b00*/  IMAD.HI R6, R5, 0x2aaaaaab, RZ ;  /* 0x2aaaaaab05067827 */ /* 0x000fc800078e02ff */
[----:B------:R-:W-:Y:S01]  /*0b10*/  IMAD R24, R18, 0x4, R7 ;  /* 0x0000000412187824 */ /* 0x000fe200078e0207 */
[----:B------:R-:W-:-:S04]  /*0b20*/  SHF.R.U32.HI R7, RZ, 0x1f, R6 ;  /* 0x0000001fff077819 */ /* 0x000fc80000011606 */
[----:B------:R-:W-:-:S05]  /*0b30*/  LEA.HI.SX32 R6, R6, R7, 0x1a ;  /* 0x0000000706067211 */ /* 0x000fca00078fd2ff */
[----:B------:R-:W-:Y:S01]  /*0b40*/  IMAD R7, R6, -0x180, R5 ;  /* 0xfffffe8006077824 */ /* 0x000fe200078e0205 */
[----:B------:R-:W-:-:S03]  /*0b50*/  ISETP.LT.AND P2, PT, R5, 0x600, !P0 ;  /* 0x000006000500780c */ /* 0x000fc60004741270 */
[----:B------:R-:W-:-:S04]  /*0b60*/  IMAD R7, R7, 0x3c1, R0 ;  /* 0x000003c107077824 */ /* 0x000fc800078e0200 */
[----:B------:R-:W-:Y:S01]  /*0b70*/  IMAD R5, R6, 0xff440, R7 ;  /* 0x000ff44006057824 */ /* 0x000fe200078e0207 */
[----:B------:R-:W-:-:S05]  /*0b80*/  LOP3.LUT R6, R28, 0x34, RZ, 0xfc, !PT ;  /* 0x000000341c067812 */ /* 0x000fca00078efcff */
[----:B------:R-:W-:Y:S01]  /*0b90*/  IMAD.HI R7, R6, 0x2aaaaaab, RZ ;  /* 0x2aaaaaab06077827 */ /* 0x000fe200078e02ff */
[----:B------:R-:W-:-:S04]  /*0ba0*/  LEA.HI R17, R8, UR4, RZ, 0x1c ;  /* 0x0000000408117c11 */ /* 0x000fc8000f8fe0ff */
[----:B------:R-:W-:Y:S02]  /*0bb0*/  SHF.R.U32.HI R8, RZ, 0x1f, R7 ;  /* 0x0000001fff087819 */ /* 0x000fe40000011607 */
[----:B------:R-:W-:Y:S02]  /*0bc0*/  LEA.HI R9, R9, UR4, RZ, 0x1c ;  /* 0x0000000409097c11 */ /* 0x000fe4000f8fe0ff */
[----:B------:R-:W-:Y:S01]  /*0bd0*/  LEA.HI.SX32 R7, R7, R8, 0x1a ;  /* 0x0000000807077211 */ /* 0x000fe200078fd2ff */
[C---:B------:R-:W-:Y:S01]  /*0be0*/  IMAD R21, R18.reuse, 0x4, R21 ;  /* 0x0000000412157824 */ /* 0x040fe200078e0215 */
[----:B------:R-:W-:Y:S01]  /*0bf0*/  FSETP.GEU.AND P1, PT, R13, RZ, PT ;  /* 0x000000ff0d00720b */ /* 0x000fe20003f2e000 */
[C---:B------:R-:W-:Y:S02]  /*0c00*/  IMAD R17, R18.reuse, 0x4, R17 ;  /* 0x0000000412117824 */ /* 0x040fe400078e0211 */
[----:B------:R-:W-:Y:S02]  /*0c10*/  IMAD R18, R18, 0x4, R9 ;  /* 0x0000000412127824 */ /* 0x000fe400078e0209 */
[----:B------:R-:W-:Y:S01]  /*0c20*/  IMAD R9, R7, -0x180, R6 ;  /* 0xfffffe8007097824 */ /* 0x000fe200078e0206 */
[----:B------:R-:W-:-:S02]  /*0c30*/  FSEL R36, R13, RZ, P1 ;  /* 0x000000ff0d247208 */ /* 0x000fc40000800000 */
[----:B------:R-:W-:Y:S01]  /*0c40*/  ISETP.LT.AND P1, PT, R6, 0x600, !P0 ;  /* 0x000006000600780c */ /* 0x000fe20004721270 */
[----:B------:R-:W-:Y:S01]  /*0c50*/  IMAD R8, R9, 0x3c1, R0 ;  /* 0x000003c109087824 */ /* 0x000fe200078e0200 */
[----:B------:R-:W-:-:S03]  /*0c60*/  LOP3.LUT R6, R28, 0x20, RZ, 0xfc, !PT ;  /* 0x000000201c067812 */ /* 0x000fc600078efcff */
[----:B------:R-:W-:Y:S02]  /*0c70*/  IMAD R7, R7, 0xff440, R8 ;  /* 0x000ff44007077824 */ /* 0x000fe400078e0208 */
[----:B------:R-:W-:-:S05]  /*0c80*/  IMAD.HI R8, R6, 0x2aaaaaab, RZ ;  /* 0x2aaaaaab06087827 */ /* 0x000fca00078e02ff */
[----:B------:R-:W-:Y:S02]  /*0c90*/  SHF.R.U32.HI R9, RZ, 0x1f, R8 ;  /* 0x0000001fff097819 */ /* 0x000fe40000011608 */
[----:B------:R-:W-:Y:S02]  /*0ca0*/  P2R R19, PR, RZ, 0x4 ;  /* 0x00000004ff137803 */ /* 0x000fe40000000000 */
[----:B------:R-:W-:Y:S02]  /*0cb0*/  LEA.HI.SX32 R9, R8, R9, 0x1a ;  /* 0x0000000908097211 */ /* 0x000fe400078fd2ff */
[C---:B------:R-:W-:Y:S02]  /*0cc0*/  FSETP.GEU.AND P2, PT, R34.reuse, RZ, PT ;  /* 0x000000ff2200720b */ /* 0x040fe40003f4e000 */
[----:B------:R-:W-:Y:S01]  /*0cd0*/  FSETP.GEU.AND P3, PT, R25, RZ, PT ;  /* 0x000000ff1900720b */ /* 0x000fe20003f6e000 */
[----:B------:R-:W-:Y:S01]  /*0ce0*/  IMAD R13, R9, -0x180, R6 ;  /* 0xfffffe80090d7824 */ /* 0x000fe200078e0206 */
[----:B------:R-:W-:-:S02]  /*0cf0*/  FSEL R15, R34, RZ, P2 ;  /* 0x000000ff220f7208 */ /* 0x000fc40001000000 */
[----:B------:R-:W-:Y:S01]  /*0d00*/  ISETP.LT.AND P2, PT, R6, 0x600, !P0 ;  /* 0x000006000600780c */ /* 0x000fe20004741270 */
[----:B------:R-:W-:Y:S01]  /*0d10*/  IMAD R6, R13, 0x3c1, R0 ;  /* 0x000003c10d067824 */ /* 0x000fe200078e0200 */
[----:B------:R-:W-:Y:S02]  /*0d20*/  FSEL R8, R25, RZ, P3 ;  /* 0x000000ff19087208 */ /* 0x000fe40001800000 */
[----:B------:R-:W-:Y:S01]  /*0d30*/  FSETP.GEU.AND P4, PT, R26, RZ, PT ;  /* 0x000000ff1a00720b */ /* 0x000fe20003f8e000 */
[----:B------:R-:W-:Y:S01]  /*0d40*/  STS [R21], R36 ;  /* 0x0000002415007388 */ /* 0x000fe20000000800 */
[C---:B------:R-:W-:Y:S01]  /*0d50*/  FSETP.GEU.AND P3, PT, R12.reuse, RZ, PT ;  /* 0x000000ff0c00720b */ /* 0x040fe20003f6e000 */
[----:B------:R-:W-:Y:S02]  /*0d60*/  IMAD R9, R9, 0xff440, R6 ;  /* 0x000ff44009097824 */ /* 0x000fe400078e0206 */
[----:B------:R0:W-:Y:S01]  /*0d70*/  STS [R24+0x100], R15 ;  /* 0x0001000f18007388 */ /* 0x0001e20000000800 */
[----:B------:R-:W-:-:S02]  /*0d80*/  FSEL R34, R12, RZ, P3 ;  /* 0x000000ff0c227208 */ /* 0x000fc40001800000 */
[----:B------:R-:W-:Y:S02]  /*0d90*/  FSETP.GEU.AND P3, PT, R11, RZ, PT ;  /* 0x000000ff0b00720b */ /* 0x000fe40003f6e000 */
[----:B------:R-:W-:Y:S02]  /*0da0*/  LOP3.LUT R6, R28, 0x30, RZ, 0xfc, !PT ;  /* 0x000000301c067812 */ /* 0x000fe400078efcff */
[----:B0-----:R-:W-:Y:S02]  /*0db0*/  FSEL R15, R26, RZ, P4 ;  /* 0x000000ff1a0f7208 */ /* 0x001fe40002000000 */
[C---:B------:R-:W-:Y:S01]  /*0dc0*/  FSETP.GEU.AND P4, PT, R32.reuse, RZ, PT ;  /* 0x000000ff2000720b */ /* 0x040fe20003f8e000 */
[----:B------:R0:W-:Y:S03]  /*0dd0*/  STS [R17+0x200], R8 ;  /* 0x0002000811007388 */ /* 0x0001e60000000800 */
[----:B------:R-:W-:-:S02]  /*0de0*/  FSEL R25, R32, RZ, P4 ;  /* 0x000000ff20197208 */ /* 0x000fc40002000000 */
[----:B------:R-:W-:Y:S01]  /*0df0*/  FSEL R32, R11, RZ, P3 ;  /* 0x000000ff0b207208 */ /* 0x000fe20001800000 */
[----:B------:R-:W-:Y:S01]  /*0e00*/  IMAD.HI R11, R6, 0x2aaaaaab, RZ ;  /* 0x2aaaaaab060b7827 */ /* 0x000fe200078e02ff */
[C---:B0-----:R-:W-:Y:S02]  /*0e10*/  LOP3.LUT R8, R28.reuse, 0x2c, RZ, 0xfc, !PT ;  /* 0x0000002c1c087812 */ /* 0x041fe400078efcff */
[----:B------:R-:W-:Y:S02]  /*0e20*/  LOP3.LUT R12, R28, 0x1c, RZ, 0xfc, !PT ;  /* 0x0000001c1c0c7812 */ /* 0x000fe400078efcff */
[----:B------:R-:W-:Y:S01]  /*0e30*/  SHF.R.U32.HI R26, RZ, 0x1f, R11 ;  /* 0x0000001fff1a7819 */ /* 0x000fe2000001160b */
[----:B------:R-:W-:Y:S01]  /*0e40*/  IMAD.HI R13, R8, 0x2aaaaaab, RZ ;  /* 0x2aaaaaab080d7827 */ /* 0x000fe200078e02ff */
[----:B------:R0:W-:Y:S02]  /*0e50*/  STS [R18+0x300], R15 ;  /* 0x0003000f12007388 */ /* 0x0001e40000000800 */
[----:B------:R-:W-:-:S02]  /*0e60*/  LEA.HI.SX32 R11, R11, R26, 0x1a ;  /* 0x0000001a0b0b7211 */ /* 0x000fc400078fd2ff */
[----:B------:R-:W-:Y:S01]  /*0e70*/  SHF.R.U32.HI R26, RZ, 0x1f, R13 ;  /* 0x0000001fff1a7819 */ /* 0x000fe2000001160d */
[----:B0-----:R-:W-:-:S03]  /*0e80*/  IMAD.HI R15, R12, 0x2aaaaaab, RZ ;  /* 0x2aaaaaab0c0f7827 */ /* 0x001fc600078e02ff */
[----:B------:R-:W-:Y:S02]  /*0e90*/  LEA.HI.SX32 R13, R13, R26, 0x1a ;  /* 0x0000001a0d0d7211 */ /* 0x000fe400078fd2ff */
[----:B------:R-:W-:Y:S01]  /*0ea0*/  SHF.R.U32.HI R26, RZ, 0x1f, R15 ;  /* 0x0000001fff1a7819 */ /* 0x000fe2000001160f */
[----:B------:R-:W-:Y:S01]  /*0eb0*/  STS [R21+0x40], R34 ;  /* 0x0000402215007388 */ /* 0x000fe20000000800 */
[----:B------:R-:W-:Y:S02]  /*0ec0*/  FSETP.GEU.AND P4, PT, R2, RZ, PT ;  /* 0x000000ff0200720b */ /* 0x000fe40003f8e000 */
[----:B------:R-:W-:Y:S01]  /*0ed0*/  LEA.HI.SX32 R15, R15, R26, 0x1a ;  /* 0x0000001a0f0f7211 */ /* 0x000fe200078fd2ff */
[----:B------:R0:W-:Y:S01]  /*0ee0*/  STS [R24+0x140], R25 ;  /* 0x0001401918007388 */ /* 0x0001e20000000800 */
[----:B------:R-:W-:Y:S02]  /*0ef0*/  FSETP.GEU.AND P5, PT, R22, RZ, PT ;  /* 0x000000ff1600720b */ /* 0x000fe40003fae000 */
[----:B------:R-:W-:-:S02]  /*0f00*/  FSEL R2, R2, RZ, P4 ;  /* 0x000000ff02027208 */ /* 0x000fc40002000000 */
[----:B------:R-:W-:Y:S02]  /*0f10*/  FSETP.GEU.AND P4, PT, R16, RZ, PT ;  /* 0x000000ff1000720b */ /* 0x000fe40003f8e000 */
[----:B------:R-:W-:Y:S01]  /*0f20*/  ISETP.LT.AND P3, PT, R12, 0x600, !P0 ;  /* 0x000006000c00780c */ /* 0x000fe20004761270 */
[----:B0-----:R-:W-:-:S04]  /*0f30*/  IMAD R25, R15, -0x180, R12 ;  /* 0xfffffe800f197824 */ /* 0x001fc800078e020c */
[----:B------:R-:W-:Y:S01]  /*0f40*/  IMAD R12, R25, 0x3c1, R0 ;  /* 0x000003c1190c7824 */ /* 0x000fe200078e0200 */
[----:B------:R-:W-:Y:S02]  /*0f50*/  FSEL R25, R22, RZ, P5 ;  /* 0x000000ff16197208 */ /* 0x000fe40002800000 */
[----:B------:R-:W-:Y:S02]  /*0f60*/  FSETP.GEU.AND P5, PT, R30, RZ, PT ;  /* 0x000000ff1e00720b */ /* 0x000fe40003fae000 */
[----:B------:R-:W-:Y:S02]  /*0f70*/  FSEL R22, R16, RZ, P4 ;  /* 0x000000ff10167208 */ /* 0x000fe40002000000 */
[----:B------:R-:W-:Y:S01]  /*0f80*/  FSETP.GEU.AND P4, PT, R4, RZ, PT ;  /* 0x000000ff0400720b */ /* 0x000fe20003f8e000 */
[----:B------:R-:W-:Y:S01]  /*0f90*/  STS [R17+0x240], R32 ;  /* 0x0002402011007388 */ /* 0x000fe20000000800 */
[----:B------:R-:W-:Y:S01]  /*0fa0*/  FSEL R27, R30, RZ, P5 ;  /* 0x000000ff1e1b7208 */ /* 0x000fe20002800000 */
[----:B------:R-:W-:Y:S01]  /*0fb0*/  IMAD R15, R15, 0xff440, R12 ;  /* 0x000ff4400f0f7824 */ /* 0x000fe200078e020c */
[----:B------:R-:W-:Y:S01]  /*0fc0*/  FSEL R30, R4, RZ, P4 ;  /* 0x000000ff041e7208 */ /* 0x000fe20002000000 */
[----:B------:R0:W-:Y:S01]  /*0fd0*/  STS [R18+0x340], R25 ;  /* 0x0003401912007388 */ /* 0x0001e20000000800 */
[----:B------:R-:W-:-:S02]  /*0fe0*/  FSETP.GEU.AND P5, PT, R20, RZ, PT ;  /* 0x000000ff1400720b */ /* 0x000fc40003fae000 */
[C---:B------:R-:W-:Y:S01]  /*0ff0*/  LOP3.LUT R4, R28.reuse, 0x28, RZ, 0xfc, !PT ;  /* 0x000000281c047812 */ /* 0x040fe200078efcff */
[----:B------:R1:W-:Y:S01]  /*1000*/  STS [R21+0x80], R2 ;  /* 0x0000800215007388 */ /* 0x0003e20000000800 */
[----:B------:R-:W-:Y:S02]  /*1010*/  LOP3.LUT R12, R28, 0x24, RZ, 0xfc, !PT ;  /* 0x000000241c0c7812 */ /* 0x000fe400078efcff */
[----:B------:R-:W-:Y:S01]  /*1020*/  FSEL R29, R20, RZ, P5 ;  /* 0x000000ff141d7208 */ /* 0x000fe20002800000 */
[----:B------:R-:W-:Y:S01]  /*1030*/  STS [R24+0x180], R27 ;  /* 0x0001801b18007388 */ /* 0x000fe20000000800 */
[----:B------:R-:W-:Y:S01]  /*1040*/  FSETP.GEU.AND P5, PT, R10, RZ, PT ;  /* 0x000000ff0a00720b */ /* 0x000fe20003fae000 */
[----:B0-----:R-:W-:Y:S01]  /*1050*/  IMAD.HI R25, R4, 0x2aaaaaab, RZ ;  /* 0x2aaaaaab04197827 */ /* 0x001fe200078e02ff */
[----:B-1----:R-:W-:Y:S01]  /*1060*/  LOP3.LUT R2, R28, 0x18, RZ, 0xfc, !PT ;  /* 0x000000181c027812 */ /* 0x002fe200078efcff */
[----:B------:R0:W-:Y:S02]  /*1070*/  STS [R17+0x280], R22 ;  /* 0x0002801611007388 */ /* 0x0001e40000000800 */
[----:B------:R-:W-:Y:S01]  /*1080*/  IMAD.HI R16, R12, 0x2aaaaaab, RZ ;  /* 0x2aaaaaab0c107827 */ /* 0x000fe200078e02ff */
[----:B------:R-:W-:Y:S01]  /*1090*/  FSEL R31, R10, RZ, P5 ;  /* 0x000000ff0a1f7208 */ /* 0x000fe20002800000 */
[----:B------:R1:W-:Y:S01]  /*10a0*/  STS [R18+0x380], R29 ;  /* 0x0003801d12007388 */ /* 0x0003e20000000800 */
[----:B------:R-:W-:Y:S01]  /*10b0*/  SHF.R.U32.HI R10, RZ, 0x1f, R25 ;  /* 0x0000001fff0a7819 */ /* 0x000fe20000011619 */
[----:B0-----:R-:W-:Y:S01]  /*10c0*/  IMAD.HI R22, R2, 0x2aaaaaab, RZ ;  /* 0x2aaaaaab02167827 */ /* 0x001fe200078e02ff */
[----:B------:R-:W-:-:S02]  /*10d0*/  SHF.R.U32.HI R27, RZ, 0x1f, R16 ;  /* 0x0000001fff1b7819 */ /* 0x000fc40000011610 */
[----:B------:R-:W-:Y:S02]  /*10e0*/  FSETP.GEU.AND P4, PT, R23, RZ, PT ;  /* 0x000000ff1700720b */ /* 0x000fe40003f8e000 */
[----:B-1----:R-:W-:Y:S01]  /*10f0*/  SHF.R.U32.HI R29, RZ, 0x1f, R22 ;  /* 0x0000001fff1d7819 */ /* 0x002fe20000011616 */
[----:B------:R0:W-:Y:S01]  /*1100*/  STS [R21+0xc0], R30 ;  /* 0x0000c01e15007388 */ /* 0x0001e20000000800 */
[----:B------:R-:W-:Y:S02]  /*1110*/  LEA.HI.SX32 R25, R25, R10, 0x1a ;  /* 0x0000000a19197211 */ /* 0x000fe400078fd2ff */
[----:B------:R-:W-:Y:S02]  /*1120*/  FSEL R10, R23, RZ, P4 ;  /* 0x000000ff170a7208 */ /* 0x000fe40002000000 */
[----:B------:R-:W-:Y:S02]  /*1130*/  FSETP.GEU.AND P4, PT, R14, RZ, PT ;  /* 0x000000ff0e00720b */ /* 0x000fe40003f8e000 */
[----:B0-----:R-:W-:-:S02]  /*1140*/  LEA.HI.SX32 R21, R16, R27, 0x1a ;  /* 0x0000001b10157211 */ /* 0x001fc400078fd2ff */
[----:B------:R-:W-:Y:S02]  /*1150*/  LEA.HI.SX32 R27, R22, R29, 0x1a ;  /* 0x0000001d161b7211 */ /* 0x000fe400078fd2ff */
[----:B------:R-:W-:Y:S02]  /*1160*/  LOP3.LUT R22, R28, 0x10, RZ, 0xfc, !PT ;  /* 0x000000101c167812 */ /* 0x000fe400078efcff */
[----:B------:R-:W-:Y:S02]  /*1170*/  FSEL R35, R14, RZ, P4 ;  /* 0x000000ff0e237208 */ /* 0x000fe40002000000 */
[----:B------:R-:W-:Y:S01]  /*1180*/  LOP3.LUT R14, R28, 0xc, RZ, 0xfc, !PT ;  /* 0x0000000c1c0e7812 */ /* 0x000fe200078efcff */
[----:B------:R-:W-:Y:S01]  /*1190*/  IMAD.HI R29, R22, 0x2aaaaaab, RZ ;  /* 0x2aaaaaab161d7827 */ /* 0x000fe200078e02ff */
[----:B------:R0:W-:Y:S01]  /*11a0*/  STS [R24+0x1c0], R31 ;  /* 0x0001c01f18007388 */ /* 0x0001e20000000800 */
[----:B------:R-:W-:Y:S02]  /*11b0*/  ISETP.LT.AND P4, PT, R2, 0x600, !P0 ;  /* 0x000006000200780c */ /* 0x000fe40004781270 */
[----:B------:R-:W-:Y:S01]  /*11c0*/  IMAD R33, R27, -0x180, R2 ;  /* 0xfffffe801b217824 */ /* 0x000fe200078e0202 */
[----:B------:R-:W-:Y:S01]  /*11d0*/  SHF.R.U32.HI R2, RZ, 0x1f, R29 ;  /* 0x0000001fff027819 */ /* 0x000fe2000001161d */
[----:B0-----:R-:W-:Y:S01]  /*11e0*/  IMAD.HI R31, R14, 0x2aaaaaab, RZ ;  /* 0x2aaaaaab0e1f7827 */ /* 0x001fe200078e02ff */
[----:B------:R-:W-:-:S02]  /*11f0*/  LOP3.LUT R24, R28, 0x8, RZ, 0xfc, !PT ;  /* 0x000000081c187812 */ /* 0x000fc400078efcff */
[----:B------:R-:W-:Y:S01]  /*1200*/  LEA.HI.SX32 R29, R29, R2, 0x1a ;  /* 0x000000021d1d7211 */ /* 0x000fe200078fd2ff */
[----:B------:R-:W-:Y:S01]  /*1210*/  IMAD R16, R33, 0x3c1, R0 ;  /* 0x000003c121107824 */ /* 0x000fe200078e0200 */
[----:B------:R-:W-:Y:S01]  /*1220*/  SHF.R.U32.HI R2, RZ, 0x1f, R31 ;  /* 0x0000001fff027819 */ /* 0x000fe2000001161f */
[----:B------:R-:W-:Y:S01]  /*1230*/  IMAD.HI R33, R24, 0x2aaaaaab, RZ ;  /* 0x2aaaaaab18217827 */ /* 0x000fe200078e02ff */
[----:B------:R0:W-:Y:S02]  /*1240*/  STS [R17+0x2c0], R10 ;  /* 0x0002c00a11007388 */ /* 0x0001e40000000800 */
[----:B------:R-:W-:Y:S02]  /*1250*/  LEA.HI.SX32 R31, R31, R2, 0x1a ;  /* 0x000000021f1f7211 */ /* 0x000fe400078fd2ff */
[----:B------:R-:W-:Y:S02]  /*1260*/  LOP3.LUT R2, R28, 0x4, RZ, 0xfc, !PT ;  /* 0x000000041c027812 */ /* 0x000fe400078efcff */
[----:B0-----:R-:W-:-:S04]  /*1270*/  SHF.R.U32.HI R10, RZ, 0x1f, R33 ;  /* 0x0000001fff0a7819 */ /* 0x001fc80000011621 */
[----:B------:R-:W-:Y:S01]  /*1280*/  LEA.HI.SX32 R33, R33, R10, 0x1a ;  /* 0x0000000a21217211 */ /* 0x000fe200078fd2ff */
[----:B------:R-:W-:-:S05]  /*1290*/  IMAD.HI R10, R2, 0x2aaaaaab, RZ ;  /* 0x2aaaaaab020a7827 */ /* 0x000fca00078e02ff */
[----:B------:R-:W-:-:S04]  /*12a0*/  SHF.R.U32.HI R17, RZ, 0x1f, R10 ;  /* 0x0000001fff117819 */ /* 0x000fc8000001160a */
[----:B------:R-:W-:Y:S01]  /*12b0*/  LEA.HI.SX32 R17, R10, R17, 0x1a ;  /* 0x000000110a117211 */ /* 0x000fe200078fd2ff */
[----:B------:R0:W-:Y:S01]  /*12c0*/  STS [R18+0x3c0], R35 ;  /* 0x0003c02312007388 */ /* 0x0001e20000000800 */
[----:B------:R-:W-:Y:S01]  /*12d0*/  BAR.SYNC.DEFER_BLOCKING 0x0 ;  /* 0x0000000000007b1d */ /* 0x000fe20000010000 */
[----:B------:R-:W-:Y:S02]  /*12e0*/  ISETP.LT.AND P5, PT, R2, 0x600, !P0 ;  /* 0x000006000200780c */ /* 0x000fe400047a1270 */
[----:B0-----:R-:W-:-:S04]  /*12f0*/  IMAD R35, R17, -0x180, R2 ;  /* 0xfffffe8011237824 */ /* 0x001fc800078e0202 */
[----:B------:R-:W-:-:S04]  /*1300*/  IMAD R2, R35, 0x3c1, R0 ;  /* 0x000003c123027824 */ /* 0x000fc800078e0200 */
[----:B------:R-:W-:Y:S02]  /*1310*/  IMAD R35, R17, 0xff440, R2 ;  /* 0x000ff44011237824 */ /* 0x000fe400078e0202 */
[----:B------:R-:W-:-:S05]  /*1320*/  IMAD.HI R2, R28, 0x2aaaaaab, RZ ;  /* 0x2aaaaaab1c027827 */ /* 0x000fca00078e02ff */
[----:B------:R-:W-:-:S04]  /*1330*/  SHF.R.U32.HI R17, RZ, 0x1f, R2 ;  /* 0x0000001fff117819 */ /* 0x000fc80000011602 */
[----:B------:R-:W-:-:S05]  /*1340*/  LEA.HI.SX32 R17, R2, R17, 0x1a ;  /* 0x0000001102117211 */ /* 0x000fca00078fd2ff */
[----:B------:R-:W-:-:S04]  /*1350*/  IMAD R37, R17, -0x180, R28 ;  /* 0xfffffe8011257824 */ /* 0x000fc800078e021c */
[----:B------:R-:W-:-:S04]  /*1360*/  IMAD R2, R37, 0x3c1, R0 ;  /* 0x000003c125027824 */ /* 0x000fc800078e0200 */
[----:B------:R-:W-:Y:S01]  /*1370*/  IMAD R17, R17, 0xff440, R2 ;  /* 0x000ff44011117824 */ /* 0x000fe200078e0202 */
[----:B------:R-:W-:-:S04]  /*1380*/  SHF.R.U32.HI R2, RZ, 0x4, R3 ;  /* 0x00000004ff027819 */ /* 0x000fc80000011603 */
[----:B------:R-:W-:Y:S02]  /*1390*/  LOP3.LUT R2, R2, 0xc, RZ, 0xc0, !PT ;  /* 0x0000000c02027812 */ /* 0x000fe400078ec0ff */
[----:B------:R-:W-:-:S03]  /*13a0*/  LOP3.LUT R10, R3, 0xff, RZ, 0xc0, !PT ;  /* 0x000000ff030a7812 */ /* 0x000fc600078ec0ff */
[----:B------:R-:W-:-:S04]  /*13b0*/  VIADD R3, R2, UR4 ;  /* 0x0000000402037c36 */ /* 0x000fc80008000000 */
[----:B------:R-:W-:Y:S02]  /*13c0*/  IMAD R18, R10, 0x4, R3 ;  /* 0x000000040a127824 */ /* 0x000fe400078e0203 */
[----:B------:R-:W0:Y:S03]  /*13d0*/  LDC.64 R2, c[0x0][0x238] ;  /* 0x00008e00ff027b82 */ /* 0x000e260000000a00 */
[----:B------:R-:W1:Y:S01]  /*13e0*/  LDS R37, [R18] ;  /* 0x0000000012257984 */ /* 0x000e620000000800 */
[----:B------:R-:W-:Y:S01]  /*13f0*/  IMAD R27, R27, 0xff440, R16 ;  /* 0x000ff4401b1b7824 */ /* 0x000fe200078e0210 */
[----:B------:R-:W-:-:S05]  /*1400*/  LOP3.LUT R20, R28, 0x14, RZ, 0xfc, !PT ;  /* 0x000000141c147812 */ /* 0x000fca00078efcff */
[----:B------:R-:W-:-:S04]  /*1410*/  IMAD.HI R26, R20, 0x2aaaaaab, RZ ;  /* 0x2aaaaaab141a7827 */ /* 0x000fc800078e02ff */
[----:B0-----:R-:W-:Y:S01]  /*1420*/  IMAD.WIDE R16, R17, 0x4, R2 ;  /* 0x0000000411107825 */ /* 0x001fe200078e0202 */
[----:B------:R-:W-:-:S04]  /*1430*/  SHF.R.U32.HI R23, RZ, 0x1f, R26 ;  /* 0x0000001fff177819 */ /* 0x000fc8000001161a */
[----:B-1----:R0:W-:Y:S01]  /*1440*/  @P6 STG.E desc[UR6][R16.64], R37 ;  /* 0x0000002510006986 */ /* 0x0021e2000c101906 */
[----:B------:R-:W-:Y:S02]  /*1450*/  ISETP.NE.AND P6, PT, R19, RZ, PT ;  /* 0x000000ff1300720c */ /* 0x000fe40003fc5270 */
[----:B------:R-:W-:-:S04]  /*1460*/  LOP3.LUT R19, R10, 0x100, RZ, 0xfc, !PT ;  /* 0x000001000a137812 */ /* 0x000fc800078efcff */
[----:B------:R-:W-:-:S04]  /*1470*/  SHF.R.U32.HI R19, RZ, 0x4, R19 ;  /* 0x00000004ff137819 */ /* 0x000fc80000011613 */
[----:B------:R-:W-:Y:S02]  /*1480*/  LOP3.LUT R19, R19, 0x1c, RZ, 0xc0, !PT ;  /* 0x0000001c13137812 */ /* 0x000fe400078ec0ff */
[----:B------:R-:W-:-:S03]  /*1490*/  LEA.HI.SX32 R23, R26, R23, 0x1a ;  /* 0x000000171a177211 */ /* 0x000fc600078fd2ff */
[----:B------:R-:W-:-:S04]  /*14a0*/  VIADD R19, R19, UR4 ;  /* 0x0000000413137c36 */ /* 0x000fc80008000000 */
[----:B------:R-:W-:Y:S02]  /*14b0*/  IMAD R26, R10, 0x4, R19 ;  /* 0x000000040a1a7824 */ /* 0x000fe400078e0213 */
[----:B------:R-:W-:-:S04]  /*14c0*/  IMAD.WIDE R18, R35, 0x4, R2 ;  /* 0x0000000423127825 */ /* 0x000fc800078e0202 */
[----:B------:R-:W-:Y:S01]  /*14d0*/  IMAD R35, R33, -0x180, R24 ;  /* 0xfffffe8021237824 */ /* 0x000fe200078e0218 */
[----:B------:R-:W1:Y:S03]  /*14e0*/  LDS R26, [R26+0x400] ;  /* 0x000400001a1a7984 */ /* 0x000e660000000800 */
[----:B0-----:R-:W-:-:S04]  /*14f0*/  IMAD R16, R35, 0x3c1, R0 ;  /* 0x000003c123107824 */ /* 0x001fc800078e0200 */
[----:B------:R-:W-:Y:S01]  /*1500*/  IMAD R17, R33, 0xff440, R16 ;  /* 0x000ff44021117824 */ /* 0x000fe200078e0210 */
[----:B------:R-:W-:-:S04]  /*1510*/  LOP3.LUT R16, R10, 0x200, RZ, 0xfc, !PT ;  /* 0x000002000a107812 */ /* 0x000fc800078efcff */
[----:B------:R-:W-:-:S04]  /*1520*/  SHF.R.U32.HI R16, RZ, 0x4, R16 ;  /* 0x00000004ff107819 */ /* 0x000fc80000011610 */
[----:B------:R-:W-:-:S05]  /*1530*/  LOP3.LUT R16, R16, 0x2c, RZ, 0xc0, !PT ;  /* 0x0000002c10107812 */ /* 0x000fca00078ec0ff */
[----:B------:R-:W-:-:S04]  /*1540*/  VIADD R33, R16, UR4 ;  /* 0x0000000410217c36 */ /* 0x000fc80008000000 */
[----:B------:R-:W-:-:S06]  /*1550*/  IMAD R33, R10, 0x4, R33 ;  /* 0x000000040a217824 */ /* 0x000fcc00078e0221 */
[----:B------:R-:W0:Y:S04]  /*1560*/  LDS R33, [R33+0x800] ;  /* 0x0008000021217984 */ /* 0x000e280000000800 */
[----:B-1----:R1:W-:Y:S01]  /*1570*/  @P5 STG.E desc[UR6][R18.64], R26 ;  /* 0x0000001a12005986 */ /* 0x0023e2000c101906 */
[----:B------:R-:W-:Y:S01]  /*1580*/  ISETP.LT.AND P5, PT, R24, 0x600, !P0 ;  /* 0x000006001800780c */ /* 0x000fe200047a1270 */
[----:B------:R-:W-:-:S04]  /*1590*/  IMAD.WIDE R16, R17, 0x4, R2 ;  /* 0x0000000411107825 */ /* 0x000fc800078e0202 */
[----:B-1----:R-:W-:-:S08]  /*15a0*/  IMAD R19, R31, -0x180, R14 ;  /* 0xfffffe801f137824 */ /* 0x002fd000078e020e */
[----:B0-----:R-:W-:Y:S01]  /*15b0*/  @P5 STG.E desc[UR6][R16.64], R33 ;  /* 0x0000002110005986 */ /* 0x001fe2000c101906 */
[----:B------:R-:W-:Y:S01]  /*15c0*/  ISETP.LT.AND P5, PT, R14, 0x600, !P0 ;  /* 0x000006000e00780c */ /* 0x000fe200047a1270 */
[----:B------:R-:W-:-:S04]  /*15d0*/  IMAD R14, R19, 0x3c1, R0 ;  /* 0x000003c1130e7824 */ /* 0x000fc800078e0200 */
[----:B------:R-:W-:Y:S01]  /*15e0*/  IMAD R31, R31, 0xff440, R14 ;  /* 0x000ff4401f1f7824 */ /* 0x000fe200078e020e */
[----:B------:R-:W-:-:S04]  /*15f0*/  LOP3.LUT R14, R10, 0x300, RZ, 0xfc, !PT ;  /* 0x000003000a0e7812 */ /* 0x000fc800078efcff */
[----:B------:R-:W-:-:S04]  /*1600*/  SHF.R.U32.HI R14, RZ, 0x4, R14 ;  /* 0x00000004ff0e7819 */ /* 0x000fc8000001160e */
[----:B------:R-:W-:-:S05]  /*1610*/  LOP3.LUT R14, R14, 0x3c, RZ, 0xc0, !PT ;  /* 0x0000003c0e0e7812 */ /* 0x000fca00078ec0ff */
[----:B------:R-:W-:-:S04]  /*1620*/  VIADD R19, R14, UR4 ;  /* 0x000000040e137c36 */ /* 0x000fc80008000000 */
[----:B------:R-:W-:Y:S02]  /*1630*/  IMAD R18, R10, 0x4, R19 ;  /* 0x000000040a127824 */ /* 0x000fe400078e0213 */
[----:B------:R-:W-:-:S03]  /*1640*/  IMAD R19, R29, -0x180, R22 ;  /* 0xfffffe801d137824 */ /* 0x000fc600078e0216 */
[----:B------:R0:W1:Y:S01]  /*1650*/  LDS R35, [R18+0xc00] ;  /* 0x000c000012237984 */ /* 0x0000620000000800 */
[----:B------:R-:W-:-:S04]  /*1660*/  IMAD R14, R19, 0x3c1, R0 ;  /* 0x000003c1130e7824 */ /* 0x000fc800078e0200 */
[----:B------:R-:W-:Y:S01]  /*1670*/  IMAD R29, R29, 0xff440, R14 ;  /* 0x000ff4401d1d7824 */ /* 0x000fe200078e020e */
[----:B------:R-:W-:-:S04]  /*1680*/  LOP3.LUT R14, R10, 0x400, RZ, 0xfc, !PT ;  /* 0x000004000a0e7812 */ /* 0x000fc800078efcff */
[----:B------:R-:W-:-:S04]  /*1690*/  SHF.R.U32.HI R14, RZ, 0x4, R14 ;  /* 0x00000004ff0e7819 */ /* 0x000fc8000001160e */
[----:B------:R-:W-:-:S05]  /*16a0*/  LOP3.LUT R14, R14, 0x4c, RZ, 0xc0, !PT ;  /* 0x0000004c0e0e7812 */ /* 0x000fca00078ec0ff */
[----:B------:R-:W-:-:S04]  /*16b0*/  VIADD R19, R14, UR4 ;  /* 0x000000040e137c36 */ /* 0x000fc80008000000 */
[----:B0-----:R-:W-:Y:S02]  /*16c0*/  IMAD R18, R10, 0x4, R19 ;  /* 0x000000040a127824 */ /* 0x001fe400078e0213 */
[----:B------:R-:W-:-:S03]  /*16d0*/  IMAD.WIDE R16, R31, 0x4, R2 ;  /* 0x000000041f107825 */ /* 0x000fc600078e0202 */
[----:B------:R-:W0:Y:S01]  /*16e0*/  LDS R31, [R18+0x1000] ;  /* 0x00100000121f7984 */ /* 0x000e220000000800 */
[----:B------:R-:W-:-:S04]  /*16f0*/  IMAD R19, R23, -0x180, R20 ;  /* 0xfffffe8017137824 */ /* 0x000fc800078e0214 */
[----:B------:R-:W-:Y:S01]  /*1700*/  IMAD R14, R19, 0x3c1, R0 ;  /* 0x000003c1130e7824 */ /* 0x000fe200078e0200 */
[----:B-1----:R1:W-:Y:S01]  /*1710*/  @P5 STG.E desc[UR6][R16.64], R35 ;  /* 0x0000002310005986 */ /* 0x0023e2000c101906 */
[----:B------:R-:W-:Y:S02]  /*1720*/  ISETP.LT.AND P5, PT, R22, 0x600, !P0 ;  /* 0x000006001600780c */ /* 0x000fe400047a1270 */
[----:B------:R-:W-:Y:S01]  /*1730*/  IMAD R23, R23, 0xff440, R14 ;  /* 0x000ff44017177824 */ /* 0x000fe200078e020e */
[C---:B------:R-:W-:Y:S02]  /*1740*/  LOP3.LUT R14, R10.reuse, 0x500, RZ, 0xfc, !PT ;  /* 0x000005000a0e7812 */ /* 0x040fe400078efcff */
[----:B------:R-:W-:Y:S02]  /*1750*/  LOP3.LUT R19, R10, 0x600, RZ, 0xfc, !PT ;  /* 0x000006000a137812 */ /* 0x000fe400078efcff */
[----:B------:R-:W-:Y:S01]  /*1760*/  SHF.R.U32.HI R14, RZ, 0x4, R14 ;  /* 0x00000004ff0e7819 */ /* 0x000fe2000001160e */
[----:B-1----:R-:W-:-:S03]  /*1770*/  IMAD.WIDE R16, R29, 0x4, R2 ;  /* 0x000000041d107825 */ /* 0x002fc600078e0202 */
[----:B------:R-:W-:Y:S02]  /*1780*/  LOP3.LUT R14, R14, 0x5c, RZ, 0xc0, !PT ;  /* 0x0000005c0e0e7812 */ /* 0x000fe400078ec0ff */
[----:B------:R-:W-:-:S04]  /*1790*/  SHF.R.U32.HI R19, RZ, 0x4, R19 ;  /* 0x00000004ff137819 */ /* 0x000fc80000011613 */
[----:B------:R-:W-:Y:S01]  /*17a0*/  LOP3.LUT R19, R19, 0x6c, RZ, 0xc0, !PT ;  /* 0x0000006c13137812 */ /* 0x000fe200078ec0ff */
[----:B0-----:R0:W-:Y:S01]  /*17b0*/  @P5 STG.E desc[UR6][R16.64], R31 ;  /* 0x0000001f10005986 */ /* 0x0011e2000c101906 */
[----:B------:R-:W-:Y:S02]  /*17c0*/  ISETP.LT.AND P5, PT, R20, 0x600, !P0 ;  /* 0x000006001400780c */ /* 0x000fe400047a1270 */
[----:B------:R-:W-:-:S04]  /*17d0*/  LOP3.LUT R20, R10, 0x700, RZ, 0xfc, !PT ;  /* 0x000007000a147812 */ /* 0x000fc800078efcff */
[----:B------:R-:W-:Y:S02]  /*17e0*/  SHF.R.U32.HI R20, RZ, 0x4, R20 ;  /* 0x00000004ff147819 */ /* 0x000fe40000011614 */
[----:B0-----:R-:W-:Y:S01]  /*17f0*/  IADD3 R17, R14, UR4, RZ ;  /* 0x000000040e117c10 */ /* 0x001fe2000fffe0ff */
[----:B------:R-:W-:Y:S01]  /*1800*/  VIADD R19, R19, UR4 ;  /* 0x0000000413137c36 */ /* 0x000fe20008000000 */
[----:B------:R-:W-:-:S03]  /*1810*/  LOP3.LUT R14, R20, 0x7c, RZ, 0xc0, !PT ;  /* 0x0000007c140e7812 */ /* 0x000fc600078ec0ff */
[----:B------:R-:W-:Y:S02]  /*1820*/  IMAD R20, R10, 0x4, R17 ;  /* 0x000000040a147824 */ /* 0x000fe400078e0211 */
[----:B------:R-:W-:Y:S02]  /*1830*/  VIADD R17, R14, UR4 ;  /* 0x000000040e117c36 */ /* 0x000fe40008000000 */
[C---:B------:R-:W-:Y:S01]  /*1840*/  IMAD R22, R10.reuse, 0x4, R19 ;  /* 0x000000040a167824 */ /* 0x040fe200078e0213 */
[----:B------:R0:W1:Y:S01]  /*1850*/  LDS R29, [R20+0x1400] ;  /* 0x00140000141d7984 */ /* 0x0000620000000800 */
[----:B------:R-:W-:-:S03]  /*1860*/  IMAD R24, R10, 0x4, R17 ;  /* 0x000000040a187824 */ /* 0x000fc600078e0211 */
[----:B------:R2:W3:Y:S04]  /*1870*/  LDS R31, [R22+0x1800] ;  /* 0x00180000161f7984 */ /* 0x0004e80000000800 */
[----:B------:R4:W5:Y:S01]  /*1880*/  LDS R33, [R24+0x1c00] ;  /* 0x001c000018217984 */ /* 0x0009620000000800 */
[----:B------:R-:W-:Y:S01]  /*1890*/  LOP3.LUT R14, R10, 0x800, RZ, 0xfc, !PT ;  /* 0x000008000a0e7812 */ /* 0x000fe200078efcff */
[----:B------:R-:W-:-:S03]  /*18a0*/  IMAD.WIDE R16, R23, 0x4, R2 ;  /* 0x0000000417107825 */ /* 0x000fc600078e0202 */
[----:B------:R-:W-:-:S04]  /*18b0*/  SHF.R.U32.HI R23, RZ, 0x4, R14 ;  /* 0x00000004ff177819 */ /* 0x000fc8000001160e */
[----:B------:R-:W-:Y:S01]  /*18c0*/  LOP3.LUT R23, R23, 0x8c, RZ, 0xc0, !PT ;  /* 0x0000008c17177812 */ /* 0x000fe200078ec0ff */
[--C-:B------:R-:W-:Y:S01]  /*18d0*/  IMAD.WIDE R18, R27, 0x4, R2.reuse ;  /* 0x000000041b127825 */ /* 0x100fe200078e0202 */
[C---:B0-----:R-:W-:Y:S02]  /*18e0*/  LOP3.LUT R20, R10.reuse, 0x900, RZ, 0xfc, !PT ;  /* 0x000009000a147812 */ /* 0x041fe400078efcff */
[C---:B--2---:R-:W-:Y:S01]  /*18f0*/  LOP3.LUT R22, R10.reuse, 0xa00, RZ, 0xfc, !PT ;  /* 0x00000a000a167812 */ /* 0x044fe200078efcff */
[----:B------:R-:W-:Y:S01]  /*1900*/  VIADD R23, R23, UR4 ;  /* 0x0000000417177c36 */ /* 0x000fe20008000000 */
[C---:B----4-:R-:W-:Y:S01]  /*1910*/  LOP3.LUT R24, R10.reuse, 0xb00, RZ, 0xfc, !PT ;  /* 0x00000b000a187812 */ /* 0x050fe200078efcff */
[----:B------:R-:W-:Y:S01]  /*1920*/  IMAD.WIDE R14, R15, 0x4, R2 ;  /* 0x000000040f0e7825 */ /* 0x000fe200078e0202 */
[C---:B------:R-:W-:Y:S02]  /*1930*/  LOP3.LUT R26, R10.reuse, 0xe00, RZ, 0xfc, !PT ;  /* 0x00000e000a1a7812 */ /* 0x040fe400078efcff */
[----:B------:R-:W-:Y:S01]  /*1940*/  SHF.R.U32.HI R20, RZ, 0x4, R20 ;  /* 0x00000004ff147819 */ /* 0x000fe20000011614 */
[----:B------:R-:W-:Y:S01]  /*1950*/  IMAD R23, R10, 0x4, R23 ;  /* 0x000000040a177824 */ /* 0x000fe200078e0217 */
[----:B------:R-:W-:-:S02]  /*1960*/  SHF.R.U32.HI R22, RZ, 0x4, R22 ;  /* 0x00000004ff167819 */ /* 0x000fc40000011616 */
[----:B------:R-:W-:Y:S02]  /*1970*/  SHF.R.U32.HI R24, RZ, 0x4, R24 ;  /* 0x00000004ff187819 */ /* 0x000fe40000011618 */
[----:B------:R-:W-:Y:S01]  /*1980*/  SHF.R.U32.HI R26, RZ, 0x4, R26 ;  /* 0x00000004ff1a7819 */ /* 0x000fe2000001161a */
[----:B------:R-:W0:Y:S04]  /*1990*/  LDS R27, [R23+0x2000] ;  /* 0x00200000171b7984 */ /* 0x000e280000000800 */
[----:B-1----:R1:W-:Y:S01]  /*19a0*/  @P5 STG.E desc[UR6][R16.64], R29 ;  /* 0x0000001d10005986 */ /* 0x0023e2000c101906 */
[----:B------:R-:W-:-:S03]  /*19b0*/  LOP3.LUT R20, R20, 0x9c, RZ, 0xc0, !PT ;  /* 0x0000009c14147812 */ /* 0x000fc600078ec0ff */
[----:B---3--:R2:W-:Y:S01]  /*19c0*/  @P4 STG.E desc[UR6][R18.64], R31 ;  /* 0x0000001f12004986 */ /* 0x0085e2000c101906 */
[----:B------:R-:W-:Y:S02]  /*19d0*/  LOP3.LUT R22, R22, 0xac, RZ, 0xc0, !PT ;  /* 0x000000ac16167812 */ /* 0x000fe400078ec0ff */
[C---:B-1----:R-:W-:Y:S02]  /*19e0*/  LOP3.LUT R16, R10.reuse, 0xc00, RZ, 0xfc, !PT ;  /* 0x00000c000a107812 */ /* 0x042fe400078efcff */
[C---:B------:R-:W-:Y:S02]  /*19f0*/  LOP3.LUT R17, R10.reuse, 0xd00, RZ, 0xfc, !PT ;  /* 0x00000d000a117812 */ /* 0x040fe400078efcff */
[----:B--2---:R-:W-:Y:S02]  /*1a00*/  LOP3.LUT R18, R10, 0xf00, RZ, 0xfc, !PT ;  /* 0x00000f000a127812 */ /* 0x004fe400078efcff */
[----:B------:R-:W-:Y:S02]  /*1a10*/  SHF.R.U32.HI R16, RZ, 0x4, R16 ;  /* 0x00000004ff107819 */ /* 0x000fe40000011610 */
[----:B------:R-:W-:Y:S01]  /*1a20*/  SHF.R.U32.HI R17, RZ, 0x4, R17 ;  /* 0x00000004ff117819 */ /* 0x000fe20000011611 */
[----:B-----5:R1:W-:Y:S01]  /*1a30*/  @P3 STG.E desc[UR6][R14.64], R33 ;  /* 0x000000210e003986 */ /* 0x0203e2000c101906 */
[----:B------:R-:W-:-:S02]  /*1a40*/  LOP3.LUT R24, R24, 0xbc, RZ, 0xc0, !PT ;  /* 0x000000bc18187812 */ /* 0x000fc400078ec0ff */
[----:B------:R-:W-:Y:S02]  /*1a50*/  LOP3.LUT R16, R16, 0xcc, RZ, 0xc0, !PT ;  /* 0x000000cc10107812 */ /* 0x000fe400078ec0ff */
[----:B------:R-:W-:Y:S01]  /*1a60*/  LOP3.LUT R26, R26, 0xec, RZ, 0xc0, !PT ;  /* 0x000000ec1a1a7812 */ /* 0x000fe200078ec0ff */
[----:B------:R-:W-:Y:S01]  /*1a70*/  VIADD R19, R24, UR4 ;  /* 0x0000000418137c36 */ /* 0x000fe20008000000 */
[----:B------:R-:W-:Y:S02]  /*1a80*/  IADD3 R29, R16, UR4, RZ ;  /* 0x00000004101d7c10 */ /* 0x000fe4000fffe0ff */
[----:B-1----:R-:W-:Y:S02]  /*1a90*/  SHF.R.U32.HI R14, RZ, 0x4, R18 ;  /* 0x00000004ff0e7819 */ /* 0x002fe40000011612 */
[----:B------:R-:W-:Y:S01]  /*1aa0*/  LOP3.LUT R18, R17, 0xdc, RZ, 0xc0, !PT ;  /* 0x000000dc11127812 */ /* 0x000fe200078ec0ff */
[----:B------:R-:W-:Y:S02]  /*1ab0*/  VIADD R15, R20, UR4 ;  /* 0x00000004140f7c36 */ /* 0x000fe40008000000 */
[----:B------:R-:W-:-:S02]  /*1ac0*/  VIADD R17, R22, UR4 ;  /* 0x0000000416117c36 */ /* 0x000fc40008000000 */
[----:B------:R-:W-:Y:S02]  /*1ad0*/  VIADD R31, R18, UR4 ;  /* 0x00000004121f7c36 */ /* 0x000fe40008000000 */
[----:B------:R-:W-:Y:S02]  /*1ae0*/  IMAD R15, R10, 0x4, R15 ;  /* 0x000000040a0f7824 */ /* 0x000fe400078e020f */
[----:B------:R-:W-:Y:S02]  /*1af0*/  VIADD R33, R26, UR4 ;  /* 0x000000041a217c36 */ /* 0x000fe40008000000 */
[C---:B------:R-:W-:Y:S01]  /*1b00*/  IMAD R20, R10.reuse, 0x4, R17 ;  /* 0x000000040a147824 */ /* 0x040fe200078e0211 */
[----:B------:R1:W2:Y:S01]  /*1b10*/  LDS R23, [R15+0x2400] ;  /* 0x002400000f177984 */ /* 0x0002a20000000800 */
[C---:B------:R-:W-:Y:S02]  /*1b20*/  IMAD R19, R10.reuse, 0x4, R19 ;  /* 0x000000040a137824 */ /* 0x040fe400078e0213 */
[----:B------:R-:W-:-:S02]  /*1b30*/  IMAD R18, R10, 0x4, R29 ;  /* 0x000000040a127824 */ /* 0x000fc400078e021d */
[C---:B------:R-:W-:Y:S01]  /*1b40*/  IMAD R17, R10.reuse, 0x4, R31 ;  /* 0x000000040a117824 */ /* 0x040fe200078e021f */
[----:B------:R-:W3:Y:S01]  /*1b50*/  LDS R20, [R20+0x2800] ;  /* 0x0028000014147984 */ /* 0x000ee20000000800 */
[----:B------:R-:W-:-:S03]  /*1b60*/  IMAD R16, R10, 0x4, R33 ;  /* 0x000000040a107824 */ /* 0x000fc600078e0221 */
[----:B------:R-:W4:Y:S04]  /*1b70*/  LDS R19, [R19+0x2c00] ;  /* 0x002c000013137984 */ /* 0x000f280000000800 */
[----:B------:R-:W5:Y:S04]  /*1b80*/  LDS R18, [R18+0x3000] ;  /* 0x0030000012127984 */ /* 0x000f680000000800 */
[----:B------:R-:W2:Y:S04]  /*1b90*/  LDS R17, [R17+0x3400] ;  /* 0x0034000011117984 */ /* 0x000ea80000000800 */
[----:B------:R-:W2:Y:S01]  /*1ba0*/  LDS R16, [R16+0x3800] ;  /* 0x0038000010107984 */ /* 0x000ea20000000800 */
[----:B------:R-:W-:-:S05]  /*1bb0*/  LOP3.LUT R14, R14, 0xfc, RZ, 0xc0, !PT ;  /* 0x000000fc0e0e7812 */ /* 0x000fca00078ec0ff */
[----:B------:R-:W-:Y:S02]  /*1bc0*/  VIADD R29, R14, UR4 ;  /* 0x000000040e1d7c36 */ /* 0x000fe40008000000 */
[----:B-1----:R-:W-:Y:S01]  /*1bd0*/  IMAD.WIDE R14, R9, 0x4, R2 ;  /* 0x00000004090e7825 */ /* 0x002fe200078e0202 */
[----:B------:R-:W-:-:S03]  /*1be0*/  ISETP.LT.AND P5, PT, R12, 0x600, !P0 ;  /* 0x000006000c00780c */ /* 0x000fc600047a1270 */
[----:B------:R-:W-:Y:S02]  /*1bf0*/  IMAD R9, R21, -0x180, R12 ;  /* 0xfffffe8015097824 */ /* 0x000fe400078e020c */
[----:B------:R-:W-:Y:S02]  /*1c00*/  IMAD R10, R10, 0x4, R29 ;  /* 0x000000040a0a7824 */ /* 0x000fe400078e021d */
[----:B------:R-:W-:Y:S02]  /*1c10*/  IMAD R31, R25, -0x180, R4 ;  /* 0xfffffe80191f7824 */ /* 0x000fe400078e0204 */
[----:B------:R-:W-:Y:S02]  /*1c20*/  IMAD R12, R9, 0x3c1, R0 ;  /* 0x000003c1090c7824 */ /* 0x000fe400078e0200 */
[----:B------:R-:W-:Y:S01]  /*1c30*/  IMAD R29, R13, -0x180, R8 ;  /* 0xfffffe800d1d7824 */ /* 0x000fe200078e0208 */
[----:B0-----:R0:W-:Y:S01]  /*1c40*/  @P2 STG.E desc[UR6][R14.64], R27 ;  /* 0x0000001b0e002986 */ /* 0x0011e2000c101906 */
[----:B------:R-:W-:Y:S01]  /*1c50*/  IMAD R9, R11, -0x180, R6 ;  /* 0xfffffe800b097824 */ /* 0x000fe200078e0206 */
[----:B------:R-:W-:Y:S01]  /*1c60*/  ISETP.LT.AND P4, PT, R4, 0x600, !P0 ;  /* 0x000006000400780c */ /* 0x000fe20004781270 */
[----:B------:R-:W-:Y:S01]  /*1c70*/  IMAD R4, R31, 0x3c1, R0 ;  /* 0x000003c11f047824 */ /* 0x000fe200078e0200 */
[----:B------:R-:W-:Y:S01]  /*1c80*/  ISETP.LT.AND P2, PT, R6, 0x600, !P0 ;  /* 0x000006000600780c */ /* 0x000fe20004741270 */
[----:B------:R-:W-:Y:S01]  /*1c90*/  IMAD R21, R21, 0xff440, R12 ;  /* 0x000ff44015157824 */ /* 0x000fe200078e020c */
[----:B------:R-:W-:Y:S01]  /*1ca0*/  ISETP.LT.AND P3, PT, R8, 0x600, !P0 ;  /* 0x000006000800780c */ /* 0x000fe20004761270 */
[--C-:B------:R-:W-:Y:S01]  /*1cb0*/  IMAD R6, R29, 0x3c1, R0.reuse ;  /* 0x000003c11d067824 */ /* 0x100fe200078e0200 */
[----:B------:R-:W-:Y:S01]  /*1cc0*/  LOP3.LUT R28, R28, 0x3c, RZ, 0xfc, !PT ;  /* 0x0000003c1c1c7812 */ /* 0x000fe200078efcff */
[----:B------:R-:W-:-:S02]  /*1cd0*/  IMAD R12, R9, 0x3c1, R0 ;  /* 0x000003c1090c7824 */ /* 0x000fc400078e0200 */
[----:B------:R-:W-:Y:S01]  /*1ce0*/  IMAD R25, R25, 0xff440, R4 ;  /* 0x000ff44019197824 */ /* 0x000fe200078e0204 */
[----:B------:R-:W-:Y:S01]  /*1cf0*/  ISETP.LT.AND P0, PT, R28, 0x600, !P0 ;  /* 0x000006001c00780c */ /* 0x000fe20004701270 */
[----:B0-----:R-:W-:Y:S02]  /*1d00*/  IMAD R15, R13, 0xff440, R6 ;  /* 0x000ff4400d0f7824 */ /* 0x001fe400078e0206 */
[----:B------:R-:W-:Y:S02]  /*1d10*/  IMAD R11, R11, 0xff440, R12 ;  /* 0x000ff4400b0b7824 */ /* 0x000fe400078e020c */
[----:B------:R-:W-:-:S04]  /*1d20*/  IMAD.WIDE R8, R21, 0x4, R2 ;  /* 0x0000000415087825 */ /* 0x000fc800078e0202 */
[--C-:B------:R-:W-:Y:S01]  /*1d30*/  IMAD.WIDE R12, R25, 0x4, R2.reuse ;  /* 0x00000004190c7825 */ /* 0x100fe200078e0202 */
[----:B--2---:R0:W-:Y:S03]  /*1d40*/  @P5 STG.E desc[UR6][R8.64], R23 ;  /* 0x0000001708005986 */ /* 0x0041e6000c101906 */
[--C-:B------:R-:W-:Y:S01]  /*1d50*/  IMAD.WIDE R14, R15, 0x4, R2.reuse ;  /* 0x000000040f0e7825 */ /* 0x100fe200078e0202 */
[----:B---3--:R0:W-:Y:S03]  /*1d60*/  @P4 STG.E desc[UR6][R12.64], R20 ;  /* 0x000000140c004986 */ /* 0x0081e6000c101906 */
[--C-:B------:R-:W-:Y:S01]  /*1d70*/  IMAD.WIDE R24, R11, 0x4, R2.reuse ;  /* 0x000000040b187825 */ /* 0x100fe200078e0202 */
[----:B----4-:R0:W-:Y:S03]  /*1d80*/  @P3 STG.E desc[UR6][R14.64], R19 ;  /* 0x000000130e003986 */ /* 0x0101e6000c101906 */
[--C-:B------:R-:W-:Y:S01]  /*1d90*/  IMAD.WIDE R6, R7, 0x4, R2.reuse ;  /* 0x0000000407067825 */ /* 0x100fe200078e0202 */
[----:B-----5:R0:W-:Y:S03]  /*1da0*/  @P2 STG.E desc[UR6][R24.64], R18 ;  /* 0x0000001218002986 */ /* 0x0201e6000c101906 */
[----:B------:R-:W-:Y:S01]  /*1db0*/  IMAD.WIDE R4, R5, 0x4, R2 ;  /* 0x0000000405047825 */ /* 0x000fe200078e0202 */
[----:B------:R0:W-:Y:S04]  /*1dc0*/  @P1 STG.E desc[UR6][R6.64], R17 ;  /* 0x0000001106001986 */ /* 0x0001e8000c101906 */
[----:B------:R0:W-:Y:S02]  /*1dd0*/  @P6 STG.E desc[UR6][R4.64], R16 ;  /* 0x0000001004006986 */ /* 0x0001e4000c101906 */
[----:B0-----:R-:W-:Y:S05]  /*1de0*/  @!P0 EXIT ;  /* 0x000000000000894d */ /* 0x001fea0003800000 */
[----:B0-----:R-:W0:Y:S01]  /*1df0*/  LDS R9, [R10+0x3c00] ;  /* 0x003c00000a097984 */ /* 0x001e220000000800 */
[----:B------:R-:W-:-:S05]  /*1e00*/  IMAD.HI R4, R28, 0x2aaaaaab, RZ ;  /* 0x2aaaaaab1c047827 */ /* 0x000fca00078e02ff */
[----:B------:R-:W-:-:S04]  /*1e10*/  SHF.R.U32.HI R5, RZ, 0x1f, R4 ;  /* 0x0000001fff057819 */ /* 0x000fc80000011604 */
[----:B------:R-:W-:-:S05]  /*1e20*/  LEA.HI.SX32 R5, R4, R5, 0x1a ;  /* 0x0000000504057211 */ /* 0x000fca00078fd2ff */
[----:B------:R-:W-:-:S04]  /*1e30*/  IMAD R7, R5, -0x180, R28 ;  /* 0xfffffe8005077824 */ /* 0x000fc800078e021c */
[----:B------:R-:W-:-:S04]  /*1e40*/  IMAD R0, R7, 0x3c1, R0 ;  /* 0x000003c107007824 */ /* 0x000fc800078e0200 */
[----:B------:R-:W-:-:S04]  /*1e50*/  IMAD R5, R5, 0xff440, R0 ;  /* 0x000ff44005057824 */ /* 0x000fc800078e0200 */
[----:B------:R-:W-:-:S05]  /*1e60*/  IMAD.WIDE R2, R5, 0x4, R2 ;  /* 0x0000000405027825 */ /* 0x000fca00078e0202 */
[----:B0-----:R-:W-:Y:S01]  /*1e70*/  STG.E desc[UR6][R2.64], R9 ;  /* 0x0000000902007986 */ /* 0x001fe2000c101906 */
[----:B------:R-:W-:Y:S05]  /*1e80*/  EXIT ;  /* 0x000000000000794d */ /* 0x000fea0003800000 */
.L_x_0:
[----:B------:R-:W-:-:S00]  /*1e90*/  BRA `(.L_x_0) ;  /* 0xfffffffc00fc7947 */ /* 0x000fc0000383ffff */
[----:B------:R-:W-:-:S00]  /*1ea0*/  NOP ;  /* 0x0000000000007918 */ /* 0x000fc00000000000 */
        /* <DEDUP_REMOVED lines=13> */
.L_x_1:


//--------------------- .nv.global.init           --------------------------
	.section	.nv.global.init,"aw",@progbits
.nv.global.init:
	.type		_$_str,@object
	.size		_$_str,(_$_str_$_2 - _$_str)
_$_str:
        /*0000*/ 	.byte	0x5f, 0x5f, 0x43, 0x55, 0x44, 0x41, 0x5f, 0x46, 0x54, 0x5a, 0x00
	.type		_$_str_$_2,@object
	.size		_$_str_$_2,(.L_1 - _$_str_$_2)
_$_str_$_2:
        /*000b*/ 	.byte	0x5f, 0x5f, 0x43, 0x55, 0x44, 0x41, 0x5f, 0x50, 0x52, 0x45, 0x43, 0x5f, 0x53, 0x51, 0x52, 0x54
        /*001b*/ 	.byte	0x00
.L_1:


//--------------------- .nv.shared.triton_poi_fused__native_batch_norm_legit_no_training_relu_6 --------------------------
	.section	.nv.shared.triton_poi_fused__native_batch_norm_legit_no_training_relu_6,"aw",@nobits
	.sectionflags	@""
	.align	16
	.zero		1024


//--------------------- .nv.constant0.triton_poi_fused__native_batch_norm_legit_no_training_relu_6 --------------------------
	.section	.nv.constant0.triton_poi_fused__native_batch_norm_legit_no_training_relu_6,"a",@progbits
	.sectionflags	@""
	.align	4
.nv.constant0.triton_poi_fused__native_batch_norm_legit_no_training_relu_6:
	.zero		584
